//
// Generated by NVIDIA NVVM Compiler
//
// Compiler Build ID: CL-36424714
// Cuda compilation tools, release 13.0, V13.0.88
// Based on NVVM 20.0.0
//

.version 9.0
.target sm_100
.address_size 64

	// .globl	_ZN5cntns23vector_randomize_kernelEPdddi
.global .align 4 .b8 precalc_xorwow_matrix[102400];
.global .align 4 .b8 precalc_xorwow_offset_matrix[102400];
.global .align 4 .b8 mrg32k3aM1[2304];
.global .align 4 .b8 mrg32k3aM2[2304];
.global .align 4 .b8 mrg32k3aM1SubSeq[2016];
.global .align 4 .b8 mrg32k3aM2SubSeq[2016];
.global .align 4 .b8 mrg32k3aM1Seq[2304];
.global .align 4 .b8 mrg32k3aM2Seq[2304];
.const .align 8 .b8 __cr_lgamma_table[72];
// _ZZN5cntns21quadratic_cost_kernelEPKdS1_PdiE7scratch has been demoted

.visible .entry _ZN5cntns23vector_randomize_kernelEPdddi(
	.param .u64 .ptr .align 1 _ZN5cntns23vector_randomize_kernelEPdddi_param_0,
	.param .f64 _ZN5cntns23vector_randomize_kernelEPdddi_param_1,
	.param .f64 _ZN5cntns23vector_randomize_kernelEPdddi_param_2,
	.param .u32 _ZN5cntns23vector_randomize_kernelEPdddi_param_3
)
{
	.reg .pred 	%p<2>;
	.reg .b32 	%r<23>;
	.reg .b32 	%f<3>;
	.reg .b64 	%rd<9>;
	.reg .b64 	%fd<6>;

	ld.param.u64 	%rd2, [_ZN5cntns23vector_randomize_kernelEPdddi_param_0];
	ld.param.f64 	%fd1, [_ZN5cntns23vector_randomize_kernelEPdddi_param_1];
	ld.param.f64 	%fd2, [_ZN5cntns23vector_randomize_kernelEPdddi_param_2];
	ld.param.u32 	%r2, [_ZN5cntns23vector_randomize_kernelEPdddi_param_3];
	mov.u32 	%r3, %ctaid.x;
	mov.u32 	%r4, %ntid.x;
	mov.u32 	%r5, %tid.x;
	mad.lo.s32 	%r1, %r3, %r4, %r5;
	// begin inline asm
	mov.u64 	%rd3, %clock64;
	// end inline asm
	setp.ge.u32 	%p1, %r1, %r2;
	@%p1 bra 	$L__BB0_2;
	cvt.u64.u32 	%rd4, %r1;
	add.s64 	%rd5, %rd3, %rd4;
	{ .reg .b32 tmp; mov.b64 {tmp, %r6}, %rd5; }
	xor.b32  	%r7, %r6, -136515619;
	cvt.u32.u64 	%r8, %rd5;
	xor.b32  	%r9, %r8, -1429050551;
	mul.lo.s32 	%r10, %r9, 1099087573;
	add.s32 	%r11, %r10, 5783321;
	add.s32 	%r12, %r10, 123456789;
	cvta.to.global.u64 	%rd6, %rd2;
	shr.u32 	%r13, %r12, 2;
	xor.b32  	%r14, %r13, %r12;
	shl.b32 	%r15, %r11, 4;
	shl.b32 	%r16, %r14, 1;
	xor.b32  	%r17, %r15, %r16;
	xor.b32  	%r18, %r17, %r11;
	xor.b32  	%r19, %r18, %r14;
	mad.lo.s32 	%r20, %r7, -1703105765, %r10;
	add.s32 	%r21, %r20, %r19;
	add.s32 	%r22, %r21, 6977678;
	cvt.rn.f32.u32 	%f1, %r22;
	fma.rn.f32 	%f2, %f1, 0f2F800000, 0f2F000000;
	cvt.f64.f32 	%fd3, %f2;
	sub.f64 	%fd4, %fd2, %fd1;
	fma.rn.f64 	%fd5, %fd4, %fd3, %fd1;
	mul.wide.u32 	%rd7, %r1, 8;
	add.s64 	%rd8, %rd6, %rd7;
	st.global.f64 	[%rd8], %fd5;
$L__BB0_2:
	ret;

}
	// .globl	_ZN5cntns18vector_fill_kernelEPddi
.visible .entry _ZN5cntns18vector_fill_kernelEPddi(
	.param .u64 .ptr .align 1 _ZN5cntns18vector_fill_kernelEPddi_param_0,
	.param .f64 _ZN5cntns18vector_fill_kernelEPddi_param_1,
	.param .u32 _ZN5cntns18vector_fill_kernelEPddi_param_2
)
{
	.reg .pred 	%p<2>;
	.reg .b32 	%r<6>;
	.reg .b64 	%rd<5>;
	.reg .b64 	%fd<2>;

	ld.param.u64 	%rd1, [_ZN5cntns18vector_fill_kernelEPddi_param_0];
	ld.param.f64 	%fd1, [_ZN5cntns18vector_fill_kernelEPddi_param_1];
	ld.param.u32 	%r2, [_ZN5cntns18vector_fill_kernelEPddi_param_2];
	mov.u32 	%r3, %ctaid.x;
	mov.u32 	%r4, %ntid.x;
	mov.u32 	%r5, %tid.x;
	mad.lo.s32 	%r1, %r3, %r4, %r5;
	setp.ge.u32 	%p1, %r1, %r2;
	@%p1 bra 	$L__BB1_2;
	cvta.to.global.u64 	%rd2, %rd1;
	mul.wide.u32 	%rd3, %r1, 8;
	add.s64 	%rd4, %rd2, %rd3;
	st.global.f64 	[%rd4], %fd1;
$L__BB1_2:
	ret;

}
	// .globl	_ZN5cntns19vector_reset_kernelEPdi
.visible .entry _ZN5cntns19vector_reset_kernelEPdi(
	.param .u64 .ptr .align 1 _ZN5cntns19vector_reset_kernelEPdi_param_0,
	.param .u32 _ZN5cntns19vector_reset_kernelEPdi_param_1
)
{
	.reg .pred 	%p<2>;
	.reg .b32 	%r<6>;
	.reg .b64 	%rd<6>;

	ld.param.u64 	%rd1, [_ZN5cntns19vector_reset_kernelEPdi_param_0];
	ld.param.u32 	%r2, [_ZN5cntns19vector_reset_kernelEPdi_param_1];
	mov.u32 	%r3, %ctaid.x;
	mov.u32 	%r4, %ntid.x;
	mov.u32 	%r5, %tid.x;
	mad.lo.s32 	%r1, %r3, %r4, %r5;
	setp.ge.u32 	%p1, %r1, %r2;
	@%p1 bra 	$L__BB2_2;
	cvta.to.global.u64 	%rd2, %rd1;
	mul.wide.u32 	%rd3, %r1, 8;
	add.s64 	%rd4, %rd2, %rd3;
	mov.b64 	%rd5, 0;
	st.global.u64 	[%rd4], %rd5;
$L__BB2_2:
	ret;

}
	// .globl	_ZN5cntns17vector_add_kernelEPKdS1_Pdi
.visible .entry _ZN5cntns17vector_add_kernelEPKdS1_Pdi(
	.param .u64 .ptr .align 1 _ZN5cntns17vector_add_kernelEPKdS1_Pdi_param_0,
	.param .u64 .ptr .align 1 _ZN5cntns17vector_add_kernelEPKdS1_Pdi_param_1,
	.param .u64 .ptr .align 1 _ZN5cntns17vector_add_kernelEPKdS1_Pdi_param_2,
	.param .u32 _ZN5cntns17vector_add_kernelEPKdS1_Pdi_param_3
)
{
	.reg .pred 	%p<2>;
	.reg .b32 	%r<6>;
	.reg .b64 	%rd<11>;
	.reg .b64 	%fd<4>;

	ld.param.u64 	%rd1, [_ZN5cntns17vector_add_kernelEPKdS1_Pdi_param_0];
	ld.param.u64 	%rd2, [_ZN5cntns17vector_add_kernelEPKdS1_Pdi_param_1];
	ld.param.u64 	%rd3, [_ZN5cntns17vector_add_kernelEPKdS1_Pdi_param_2];
	ld.param.u32 	%r2, [_ZN5cntns17vector_add_kernelEPKdS1_Pdi_param_3];
	mov.u32 	%r3, %ctaid.x;
	mov.u32 	%r4, %ntid.x;
	mov.u32 	%r5, %tid.x;
	mad.lo.s32 	%r1, %r3, %r4, %r5;
	setp.ge.u32 	%p1, %r1, %r2;
	@%p1 bra 	$L__BB3_2;
	cvta.to.global.u64 	%rd4, %rd1;
	cvta.to.global.u64 	%rd5, %rd2;
	cvta.to.global.u64 	%rd6, %rd3;
	mul.wide.u32 	%rd7, %r1, 8;
	add.s64 	%rd8, %rd4, %rd7;
	ld.global.f64 	%fd1, [%rd8];
	add.s64 	%rd9, %rd5, %rd7;
	ld.global.f64 	%fd2, [%rd9];
	add.f64 	%fd3, %fd1, %fd2;
	add.s64 	%rd10, %rd6, %rd7;
	st.global.f64 	[%rd10], %fd3;
$L__BB3_2:
	ret;

}
	// .globl	_ZN5cntns17vector_sub_kernelEPKdS1_Pdi
.visible .entry _ZN5cntns17vector_sub_kernelEPKdS1_Pdi(
	.param .u64 .ptr .align 1 _ZN5cntns17vector_sub_kernelEPKdS1_Pdi_param_0,
	.param .u64 .ptr .align 1 _ZN5cntns17vector_sub_kernelEPKdS1_Pdi_param_1,
	.param .u64 .ptr .align 1 _ZN5cntns17vector_sub_kernelEPKdS1_Pdi_param_2,
	.param .u32 _ZN5cntns17vector_sub_kernelEPKdS1_Pdi_param_3
)
{
	.reg .pred 	%p<2>;
	.reg .b32 	%r<6>;
	.reg .b64 	%rd<11>;
	.reg .b64 	%fd<4>;

	ld.param.u64 	%rd1, [_ZN5cntns17vector_sub_kernelEPKdS1_Pdi_param_0];
	ld.param.u64 	%rd2, [_ZN5cntns17vector_sub_kernelEPKdS1_Pdi_param_1];
	ld.param.u64 	%rd3, [_ZN5cntns17vector_sub_kernelEPKdS1_Pdi_param_2];
	ld.param.u32 	%r2, [_ZN5cntns17vector_sub_kernelEPKdS1_Pdi_param_3];
	mov.u32 	%r3, %ctaid.x;
	mov.u32 	%r4, %ntid.x;
	mov.u32 	%r5, %tid.x;
	mad.lo.s32 	%r1, %r3, %r4, %r5;
	setp.ge.u32 	%p1, %r1, %r2;
	@%p1 bra 	$L__BB4_2;
	cvta.to.global.u64 	%rd4, %rd1;
	cvta.to.global.u64 	%rd5, %rd2;
	cvta.to.global.u64 	%rd6, %rd3;
	mul.wide.u32 	%rd7, %r1, 8;
	add.s64 	%rd8, %rd4, %rd7;
	ld.global.f64 	%fd1, [%rd8];
	add.s64 	%rd9, %rd5, %rd7;
	ld.global.f64 	%fd2, [%rd9];
	sub.f64 	%fd3, %fd1, %fd2;
	add.s64 	%rd10, %rd6, %rd7;
	st.global.f64 	[%rd10], %fd3;
$L__BB4_2:
	ret;

}
	// .globl	_ZN5cntns17vector_mul_kernelEPKdS1_Pdi
.visible .entry _ZN5cntns17vector_mul_kernelEPKdS1_Pdi(
	.param .u64 .ptr .align 1 _ZN5cntns17vector_mul_kernelEPKdS1_Pdi_param_0,
	.param .u64 .ptr .align 1 _ZN5cntns17vector_mul_kernelEPKdS1_Pdi_param_1,
	.param .u64 .ptr .align 1 _ZN5cntns17vector_mul_kernelEPKdS1_Pdi_param_2,
	.param .u32 _ZN5cntns17vector_mul_kernelEPKdS1_Pdi_param_3
)
{
	.reg .pred 	%p<2>;
	.reg .b32 	%r<6>;
	.reg .b64 	%rd<11>;
	.reg .b64 	%fd<4>;

	ld.param.u64 	%rd1, [_ZN5cntns17vector_mul_kernelEPKdS1_Pdi_param_0];
	ld.param.u64 	%rd2, [_ZN5cntns17vector_mul_kernelEPKdS1_Pdi_param_1];
	ld.param.u64 	%rd3, [_ZN5cntns17vector_mul_kernelEPKdS1_Pdi_param_2];
	ld.param.u32 	%r2, [_ZN5cntns17vector_mul_kernelEPKdS1_Pdi_param_3];
	mov.u32 	%r3, %ctaid.x;
	mov.u32 	%r4, %ntid.x;
	mov.u32 	%r5, %tid.x;
	mad.lo.s32 	%r1, %r3, %r4, %r5;
	setp.ge.u32 	%p1, %r1, %r2;
	@%p1 bra 	$L__BB5_2;
	cvta.to.global.u64 	%rd4, %rd1;
	cvta.to.global.u64 	%rd5, %rd2;
	cvta.to.global.u64 	%rd6, %rd3;
	mul.wide.u32 	%rd7, %r1, 8;
	add.s64 	%rd8, %rd4, %rd7;
	ld.global.f64 	%fd1, [%rd8];
	add.s64 	%rd9, %rd5, %rd7;
	ld.global.f64 	%fd2, [%rd9];
	mul.f64 	%fd3, %fd1, %fd2;
	add.s64 	%rd10, %rd6, %rd7;
	st.global.f64 	[%rd10], %fd3;
$L__BB5_2:
	ret;

}
	// .globl	_ZN5cntns20vector_scalar_kernelEPKddPdi
.visible .entry _ZN5cntns20vector_scalar_kernelEPKddPdi(
	.param .u64 .ptr .align 1 _ZN5cntns20vector_scalar_kernelEPKddPdi_param_0,
	.param .f64 _ZN5cntns20vector_scalar_kernelEPKddPdi_param_1,
	.param .u64 .ptr .align 1 _ZN5cntns20vector_scalar_kernelEPKddPdi_param_2,
	.param .u32 _ZN5cntns20vector_scalar_kernelEPKddPdi_param_3
)
{
	.reg .pred 	%p<2>;
	.reg .b32 	%r<6>;
	.reg .b64 	%rd<8>;
	.reg .b64 	%fd<4>;

	ld.param.u64 	%rd1, [_ZN5cntns20vector_scalar_kernelEPKddPdi_param_0];
	ld.param.f64 	%fd1, [_ZN5cntns20vector_scalar_kernelEPKddPdi_param_1];
	ld.param.u64 	%rd2, [_ZN5cntns20vector_scalar_kernelEPKddPdi_param_2];
	ld.param.u32 	%r2, [_ZN5cntns20vector_scalar_kernelEPKddPdi_param_3];
	mov.u32 	%r3, %ctaid.x;
	mov.u32 	%r4, %ntid.x;
	mov.u32 	%r5, %tid.x;
	mad.lo.s32 	%r1, %r3, %r4, %r5;
	setp.ge.u32 	%p1, %r1, %r2;
	@%p1 bra 	$L__BB6_2;
	cvta.to.global.u64 	%rd3, %rd1;
	cvta.to.global.u64 	%rd4, %rd2;
	mul.wide.u32 	%rd5, %r1, 8;
	add.s64 	%rd6, %rd3, %rd5;
	ld.global.f64 	%fd2, [%rd6];
	mul.f64 	%fd3, %fd1, %fd2;
	add.s64 	%rd7, %rd4, %rd5;
	st.global.f64 	[%rd7], %fd3;
$L__BB6_2:
	ret;

}
	// .globl	_ZN5cntns20outer_product_kernelEPKdS1_Pdjj
.visible .entry _ZN5cntns20outer_product_kernelEPKdS1_Pdjj(
	.param .u64 .ptr .align 1 _ZN5cntns20outer_product_kernelEPKdS1_Pdjj_param_0,
	.param .u64 .ptr .align 1 _ZN5cntns20outer_product_kernelEPKdS1_Pdjj_param_1,
	.param .u64 .ptr .align 1 _ZN5cntns20outer_product_kernelEPKdS1_Pdjj_param_2,
	.param .u32 _ZN5cntns20outer_product_kernelEPKdS1_Pdjj_param_3,
	.param .u32 _ZN5cntns20outer_product_kernelEPKdS1_Pdjj_param_4
)
{
	.reg .pred 	%p<4>;
	.reg .b32 	%r<12>;
	.reg .b64 	%rd<13>;
	.reg .b64 	%fd<4>;

	ld.param.u64 	%rd1, [_ZN5cntns20outer_product_kernelEPKdS1_Pdjj_param_0];
	ld.param.u64 	%rd2, [_ZN5cntns20outer_product_kernelEPKdS1_Pdjj_param_1];
	ld.param.u64 	%rd3, [_ZN5cntns20outer_product_kernelEPKdS1_Pdjj_param_2];
	ld.param.u32 	%r3, [_ZN5cntns20outer_product_kernelEPKdS1_Pdjj_param_3];
	ld.param.u32 	%r4, [_ZN5cntns20outer_product_kernelEPKdS1_Pdjj_param_4];
	mov.u32 	%r5, %ctaid.y;
	mov.u32 	%r6, %ntid.y;
	mov.u32 	%r7, %tid.y;
	mad.lo.s32 	%r1, %r5, %r6, %r7;
	mov.u32 	%r8, %ctaid.x;
	mov.u32 	%r9, %ntid.x;
	mov.u32 	%r10, %tid.x;
	mad.lo.s32 	%r2, %r8, %r9, %r10;
	setp.ge.u32 	%p1, %r1, %r3;
	setp.ge.u32 	%p2, %r2, %r4;
	or.pred  	%p3, %p1, %p2;
	@%p3 bra 	$L__BB7_2;
	cvta.to.global.u64 	%rd4, %rd1;
	cvta.to.global.u64 	%rd5, %rd2;
	cvta.to.global.u64 	%rd6, %rd3;
	mul.wide.u32 	%rd7, %r1, 8;
	add.s64 	%rd8, %rd4, %rd7;
	ld.global.f64 	%fd1, [%rd8];
	mul.wide.u32 	%rd9, %r2, 8;
	add.s64 	%rd10, %rd5, %rd9;
	ld.global.f64 	%fd2, [%rd10];
	mul.f64 	%fd3, %fd1, %fd2;
	mad.lo.s32 	%r11, %r3, %r2, %r1;
	mul.wide.u32 	%rd11, %r11, 8;
	add.s64 	%rd12, %rd6, %rd11;
	st.global.f64 	[%rd12], %fd3;
$L__BB7_2:
	ret;

}
	// .globl	_ZN5cntns13logsig_kernelEPKdPdi
.visible .entry _ZN5cntns13logsig_kernelEPKdPdi(
	.param .u64 .ptr .align 1 _ZN5cntns13logsig_kernelEPKdPdi_param_0,
	.param .u64 .ptr .align 1 _ZN5cntns13logsig_kernelEPKdPdi_param_1,
	.param .u32 _ZN5cntns13logsig_kernelEPKdPdi_param_2
)
{
	.reg .pred 	%p<5>;
	.reg .b32 	%r<21>;
	.reg .b32 	%f<3>;
	.reg .b64 	%rd<9>;
	.reg .b64 	%fd<30>;

	ld.param.u64 	%rd1, [_ZN5cntns13logsig_kernelEPKdPdi_param_0];
	ld.param.u64 	%rd2, [_ZN5cntns13logsig_kernelEPKdPdi_param_1];
	ld.param.u32 	%r5, [_ZN5cntns13logsig_kernelEPKdPdi_param_2];
	mov.u32 	%r6, %ctaid.x;
	mov.u32 	%r7, %ntid.x;
	mov.u32 	%r8, %tid.x;
	mad.lo.s32 	%r1, %r6, %r7, %r8;
	setp.ge.u32 	%p1, %r1, %r5;
	@%p1 bra 	$L__BB8_5;
	cvta.to.global.u64 	%rd3, %rd1;
	mul.wide.u32 	%rd4, %r1, 8;
	add.s64 	%rd5, %rd3, %rd4;
	ld.global.f64 	%fd1, [%rd5];
	neg.f64 	%fd6, %fd1;
	fma.rn.f64 	%fd7, %fd1, 0dBFF71547652B82FE, 0d4338000000000000;
	{
	.reg .b32 %temp; 
	mov.b64 	{%r2, %temp}, %fd7;
	}
	mov.f64 	%fd8, 0dC338000000000000;
	add.rn.f64 	%fd9, %fd7, %fd8;
	fma.rn.f64 	%fd10, %fd9, 0dBFE62E42FEFA39EF, %fd6;
	fma.rn.f64 	%fd11, %fd9, 0dBC7ABC9E3B39803F, %fd10;
	fma.rn.f64 	%fd12, %fd11, 0d3E5ADE1569CE2BDF, 0d3E928AF3FCA213EA;
	fma.rn.f64 	%fd13, %fd12, %fd11, 0d3EC71DEE62401315;
	fma.rn.f64 	%fd14, %fd13, %fd11, 0d3EFA01997C89EB71;
	fma.rn.f64 	%fd15, %fd14, %fd11, 0d3F2A01A014761F65;
	fma.rn.f64 	%fd16, %fd15, %fd11, 0d3F56C16C1852B7AF;
	fma.rn.f64 	%fd17, %fd16, %fd11, 0d3F81111111122322;
	fma.rn.f64 	%fd18, %fd17, %fd11, 0d3FA55555555502A1;
	fma.rn.f64 	%fd19, %fd18, %fd11, 0d3FC5555555555511;
	fma.rn.f64 	%fd20, %fd19, %fd11, 0d3FE000000000000B;
	fma.rn.f64 	%fd21, %fd20, %fd11, 0d3FF0000000000000;
	fma.rn.f64 	%fd22, %fd21, %fd11, 0d3FF0000000000000;
	{
	.reg .b32 %temp; 
	mov.b64 	{%r3, %temp}, %fd22;
	}
	{
	.reg .b32 %temp; 
	mov.b64 	{%temp, %r4}, %fd22;
	}
	shl.b32 	%r9, %r2, 20;
	add.s32 	%r10, %r9, %r4;
	mov.b64 	%fd29, {%r3, %r10};
	{
	.reg .b32 %temp; 
	mov.b64 	{%temp, %r11}, %fd6;
	}
	mov.b32 	%f2, %r11;
	abs.f32 	%f1, %f2;
	setp.lt.f32 	%p2, %f1, 0f4086232B;
	@%p2 bra 	$L__BB8_4;
	setp.gt.f64 	%p3, %fd1, 0d0000000000000000;
	mov.f64 	%fd23, 0d7FF0000000000000;
	sub.f64 	%fd24, %fd23, %fd1;
	selp.f64 	%fd29, 0d0000000000000000, %fd24, %p3;
	setp.geu.f32 	%p4, %f1, 0f40874800;
	@%p4 bra 	$L__BB8_4;
	shr.u32 	%r12, %r2, 31;
	add.s32 	%r13, %r2, %r12;
	shr.s32 	%r14, %r13, 1;
	shl.b32 	%r15, %r14, 20;
	add.s32 	%r16, %r4, %r15;
	mov.b64 	%fd25, {%r3, %r16};
	sub.s32 	%r17, %r2, %r14;
	shl.b32 	%r18, %r17, 20;
	add.s32 	%r19, %r18, 1072693248;
	mov.b32 	%r20, 0;
	mov.b64 	%fd26, {%r20, %r19};
	mul.f64 	%fd29, %fd26, %fd25;
$L__BB8_4:
	add.f64 	%fd27, %fd29, 0d3FF0000000000000;
	rcp.rn.f64 	%fd28, %fd27;
	cvta.to.global.u64 	%rd6, %rd2;
	add.s64 	%rd8, %rd6, %rd4;
	st.global.f64 	[%rd8], %fd28;
$L__BB8_5:
	ret;

}
	// .globl	_ZN5cntns24logsig_derivative_kernelEPKdPdi
.visible .entry _ZN5cntns24logsig_derivative_kernelEPKdPdi(
	.param .u64 .ptr .align 1 _ZN5cntns24logsig_derivative_kernelEPKdPdi_param_0,
	.param .u64 .ptr .align 1 _ZN5cntns24logsig_derivative_kernelEPKdPdi_param_1,
	.param .u32 _ZN5cntns24logsig_derivative_kernelEPKdPdi_param_2
)
{
	.reg .pred 	%p<2>;
	.reg .b32 	%r<6>;
	.reg .b64 	%rd<8>;
	.reg .b64 	%fd<5>;

	ld.param.u64 	%rd1, [_ZN5cntns24logsig_derivative_kernelEPKdPdi_param_0];
	ld.param.u64 	%rd2, [_ZN5cntns24logsig_derivative_kernelEPKdPdi_param_1];
	ld.param.u32 	%r2, [_ZN5cntns24logsig_derivative_kernelEPKdPdi_param_2];
	mov.u32 	%r3, %ctaid.x;
	mov.u32 	%r4, %ntid.x;
	mov.u32 	%r5, %tid.x;
	mad.lo.s32 	%r1, %r3, %r4, %r5;
	setp.ge.u32 	%p1, %r1, %r2;
	@%p1 bra 	$L__BB9_2;
	cvta.to.global.u64 	%rd3, %rd1;
	cvta.to.global.u64 	%rd4, %rd2;
	mul.wide.u32 	%rd5, %r1, 8;
	add.s64 	%rd6, %rd3, %rd5;
	ld.global.f64 	%fd1, [%rd6];
	mov.f64 	%fd2, 0d3FF0000000000000;
	sub.f64 	%fd3, %fd2, %fd1;
	mul.f64 	%fd4, %fd1, %fd3;
	add.s64 	%rd7, %rd4, %rd5;
	st.global.f64 	[%rd7], %fd4;
$L__BB9_2:
	ret;

}
	// .globl	_ZN5cntns21quadratic_cost_kernelEPKdS1_Pdi
.visible .entry _ZN5cntns21quadratic_cost_kernelEPKdS1_Pdi(
	.param .u64 .ptr .align 1 _ZN5cntns21quadratic_cost_kernelEPKdS1_Pdi_param_0,
	.param .u64 .ptr .align 1 _ZN5cntns21quadratic_cost_kernelEPKdS1_Pdi_param_1,
	.param .u64 .ptr .align 1 _ZN5cntns21quadratic_cost_kernelEPKdS1_Pdi_param_2,
	.param .u32 _ZN5cntns21quadratic_cost_kernelEPKdS1_Pdi_param_3
)
{
	.reg .pred 	%p<12>;
	.reg .b32 	%r<47>;
	.reg .b64 	%rd<10>;
	.reg .b64 	%fd<90>;
	// demoted variable
	.shared .align 8 .b8 _ZZN5cntns21quadratic_cost_kernelEPKdS1_PdiE7scratch[2048];
	ld.param.u64 	%rd1, [_ZN5cntns21quadratic_cost_kernelEPKdS1_Pdi_param_0];
	ld.param.u64 	%rd2, [_ZN5cntns21quadratic_cost_kernelEPKdS1_Pdi_param_1];
	ld.param.u64 	%rd3, [_ZN5cntns21quadratic_cost_kernelEPKdS1_Pdi_param_2];
	ld.param.u32 	%r22, [_ZN5cntns21quadratic_cost_kernelEPKdS1_Pdi_param_3];
	mov.u32 	%r23, %ctaid.x;
	mov.u32 	%r24, %ntid.x;
	mov.u32 	%r25, %tid.x;
	mad.lo.s32 	%r1, %r23, %r24, %r25;
	setp.ge.u32 	%p1, %r1, %r22;
	@%p1 bra 	$L__BB10_2;
	cvta.to.global.u64 	%rd4, %rd1;
	cvta.to.global.u64 	%rd5, %rd2;
	mul.wide.u32 	%rd6, %r1, 8;
	add.s64 	%rd7, %rd4, %rd6;
	ld.global.f64 	%fd14, [%rd7];
	add.s64 	%rd8, %rd5, %rd6;
	ld.global.f64 	%fd15, [%rd8];
	sub.f64 	%fd16, %fd14, %fd15;
	mul.f64 	%fd17, %fd16, %fd16;
	shl.b32 	%r26, %r1, 3;
	mov.u32 	%r27, _ZZN5cntns21quadratic_cost_kernelEPKdS1_PdiE7scratch;
	add.s32 	%r28, %r27, %r26;
	st.shared.f64 	[%r28], %fd17;
$L__BB10_2:
	bar.sync 	0;
	setp.ne.s32 	%p2, %r1, 0;
	@%p2 bra 	$L__BB10_17;
	setp.lt.s32 	%p3, %r22, 1;
	mov.f64 	%fd89, 0d0000000000000000;
	@%p3 bra 	$L__BB10_16;
	and.b32  	%r2, %r22, 15;
	setp.lt.u32 	%p4, %r22, 16;
	mov.f64 	%fd89, 0d0000000000000000;
	mov.b32 	%r43, 0;
	@%p4 bra 	$L__BB10_7;
	and.b32  	%r43, %r22, 2147483632;
	mov.u32 	%r31, _ZZN5cntns21quadratic_cost_kernelEPKdS1_PdiE7scratch;
	add.s32 	%r40, %r31, 64;
	neg.s32 	%r41, %r43;
	mov.f64 	%fd89, 0d0000000000000000;
$L__BB10_6:
	.pragma "nounroll";
	ld.shared.f64 	%fd22, [%r40+-64];
	add.f64 	%fd23, %fd89, %fd22;
	ld.shared.f64 	%fd24, [%r40+-56];
	add.f64 	%fd25, %fd23, %fd24;
	ld.shared.f64 	%fd26, [%r40+-48];
	add.f64 	%fd27, %fd25, %fd26;
	ld.shared.f64 	%fd28, [%r40+-40];
	add.f64 	%fd29, %fd27, %fd28;
	ld.shared.f64 	%fd30, [%r40+-32];
	add.f64 	%fd31, %fd29, %fd30;
	ld.shared.f64 	%fd32, [%r40+-24];
	add.f64 	%fd33, %fd31, %fd32;
	ld.shared.f64 	%fd34, [%r40+-16];
	add.f64 	%fd35, %fd33, %fd34;
	ld.shared.f64 	%fd36, [%r40+-8];
	add.f64 	%fd37, %fd35, %fd36;
	ld.shared.f64 	%fd38, [%r40];
	add.f64 	%fd39, %fd37, %fd38;
	ld.shared.f64 	%fd40, [%r40+8];
	add.f64 	%fd41, %fd39, %fd40;
	ld.shared.f64 	%fd42, [%r40+16];
	add.f64 	%fd43, %fd41, %fd42;
	ld.shared.f64 	%fd44, [%r40+24];
	add.f64 	%fd45, %fd43, %fd44;
	ld.shared.f64 	%fd46, [%r40+32];
	add.f64 	%fd47, %fd45, %fd46;
	ld.shared.f64 	%fd48, [%r40+40];
	add.f64 	%fd49, %fd47, %fd48;
	ld.shared.f64 	%fd50, [%r40+48];
	add.f64 	%fd51, %fd49, %fd50;
	ld.shared.f64 	%fd52, [%r40+56];
	add.f64 	%fd89, %fd51, %fd52;
	add.s32 	%r41, %r41, 16;
	add.s32 	%r40, %r40, 128;
	setp.ne.s32 	%p5, %r41, 0;
	@%p5 bra 	$L__BB10_6;
$L__BB10_7:
	setp.eq.s32 	%p6, %r2, 0;
	@%p6 bra 	$L__BB10_16;
	and.b32  	%r10, %r22, 7;
	setp.lt.u32 	%p7, %r2, 8;
	@%p7 bra 	$L__BB10_10;
	shl.b32 	%r32, %r43, 3;
	mov.u32 	%r33, _ZZN5cntns21quadratic_cost_kernelEPKdS1_PdiE7scratch;
	add.s32 	%r34, %r33, %r32;
	ld.shared.f64 	%fd54, [%r34];
	add.f64 	%fd55, %fd89, %fd54;
	ld.shared.f64 	%fd56, [%r34+8];
	add.f64 	%fd57, %fd55, %fd56;
	ld.shared.f64 	%fd58, [%r34+16];
	add.f64 	%fd59, %fd57, %fd58;
	ld.shared.f64 	%fd60, [%r34+24];
	add.f64 	%fd61, %fd59, %fd60;
	ld.shared.f64 	%fd62, [%r34+32];
	add.f64 	%fd63, %fd61, %fd62;
	ld.shared.f64 	%fd64, [%r34+40];
	add.f64 	%fd65, %fd63, %fd64;
	ld.shared.f64 	%fd66, [%r34+48];
	add.f64 	%fd67, %fd65, %fd66;
	ld.shared.f64 	%fd68, [%r34+56];
	add.f64 	%fd89, %fd67, %fd68;
	add.s32 	%r43, %r43, 8;
$L__BB10_10:
	setp.eq.s32 	%p8, %r10, 0;
	@%p8 bra 	$L__BB10_16;
	and.b32  	%r13, %r22, 3;
	setp.lt.u32 	%p9, %r10, 4;
	@%p9 bra 	$L__BB10_13;
	shl.b32 	%r35, %r43, 3;
	mov.u32 	%r36, _ZZN5cntns21quadratic_cost_kernelEPKdS1_PdiE7scratch;
	add.s32 	%r37, %r36, %r35;
	ld.shared.f64 	%fd70, [%r37];
	add.f64 	%fd71, %fd89, %fd70;
	ld.shared.f64 	%fd72, [%r37+8];
	add.f64 	%fd73, %fd71, %fd72;
	ld.shared.f64 	%fd74, [%r37+16];
	add.f64 	%fd75, %fd73, %fd74;
	ld.shared.f64 	%fd76, [%r37+24];
	add.f64 	%fd89, %fd75, %fd76;
	add.s32 	%r43, %r43, 4;
$L__BB10_13:
	setp.eq.s32 	%p10, %r13, 0;
	@%p10 bra 	$L__BB10_16;
	shl.b32 	%r38, %r43, 3;
	mov.u32 	%r39, _ZZN5cntns21quadratic_cost_kernelEPKdS1_PdiE7scratch;
	add.s32 	%r46, %r39, %r38;
	neg.s32 	%r45, %r13;
$L__BB10_15:
	.pragma "nounroll";
	ld.shared.f64 	%fd77, [%r46];
	add.f64 	%fd89, %fd89, %fd77;
	add.s32 	%r46, %r46, 8;
	add.s32 	%r45, %r45, 1;
	setp.ne.s32 	%p11, %r45, 0;
	@%p11 bra 	$L__BB10_15;
$L__BB10_16:
	cvt.rn.f64.s32 	%fd78, %r22;
	mul.f64 	%fd79, %fd78, 0d3FE0000000000000;
	mul.f64 	%fd80, %fd79, %fd89;
	cvta.to.global.u64 	%rd9, %rd3;
	st.global.f64 	[%rd9], %fd80;
$L__BB10_17:
	ret;

}


// ===== COMPILED SASS (sm_100) =====

	.target	sm_100

	.elftype	@"ET_EXEC"


//--------------------- .note.nv.tkinfo           --------------------------
	.section	.note.nv.tkinfo,"",@"SHT_NOTE"
	.sectionflags	@"SHF_NOTE_NV_TKINFO"
	.tkinfo
        /*0018*/ 	.word	0x00000002
        /*0030*/ 	.string	""
        /*0030*/ 	.string	"ptxas"
        /*0030*/ 	.string	"Cuda compilation tools, release 13.0, V13.0.88"
        /*0030*/ 	.string	"Build cuda_13.0.r13.0/compiler.36424714_0"
        /*0030*/ 	.string	"-arch sm_100 -m 64 "



//--------------------- .note.nv.cuinfo           --------------------------
	.section	.note.nv.cuinfo,"",@"SHT_NOTE"
	.sectionflags	@"SHF_NOTE_NV_CUINFO"
        /*0018*/ 	.short	0x0002
        /*001a*/ 	.short	0x0064
        /*001c*/ 	.short	0x0082
	.zero		2


//--------------------- .nv.info                  --------------------------
	.section	.nv.info,"",@"SHT_CUDA_INFO"
	.align	4


	//----- nvinfo : EIATTR_REGCOUNT
	.align		4
        /*0000*/ 	.byte	0x04, 0x2f
        /*0002*/ 	.short	(.L_10 - .L_9)
	.align		4
.L_9:
        /*0004*/ 	.word	index@(_ZN5cntns23vector_randomize_kernelEPdddi)
        /*0008*/ 	.word	0x0000000d


	//----- nvinfo : EIATTR_FRAME_SIZE
	.align		4
.L_10:
        /*000c*/ 	.byte	0x04, 0x11
        /*000e*/ 	.short	(.L_12 - .L_11)
	.align		4
.L_11:
        /*0010*/ 	.word	index@(_ZN5cntns23vector_randomize_kernelEPdddi)
        /*0014*/ 	.word	0x00000000


	//----- nvinfo : EIATTR_REGCOUNT
	.align		4
.L_12:
        /*0018*/ 	.byte	0x04, 0x2f
        /*001a*/ 	.short	(.L_14 - .L_13)
	.align		4
.L_13:
        /*001c*/ 	.word	index@(_ZN5cntns18vector_fill_kernelEPddi)
        /*0020*/ 	.word	0x0000000a


	//----- nvinfo : EIATTR_FRAME_SIZE
	.align		4
.L_14:
        /*0024*/ 	.byte	0x04, 0x11
        /*0026*/ 	.short	(.L_16 - .L_15)
	.align		4
.L_15:
        /*0028*/ 	.word	index@(_ZN5cntns18vector_fill_kernelEPddi)
        /*002c*/ 	.word	0x00000000


	//----- nvinfo : EIATTR_REGCOUNT
	.align		4
.L_16:
        /*0030*/ 	.byte	0x04, 0x2f
        /*0032*/ 	.short	(.L_18 - .L_17)
	.align		4
.L_17:
        /*0034*/ 	.word	index@(_ZN5cntns19vector_reset_kernelEPdi)
        /*0038*/ 	.word	0x00000008


	//----- nvinfo : EIATTR_FRAME_SIZE
	.align		4
.L_18:
        /*003c*/ 	.byte	0x04, 0x11
        /*003e*/ 	.short	(.L_20 - .L_19)
	.align		4
.L_19:
        /*0040*/ 	.word	index@(_ZN5cntns19vector_reset_kernelEPdi)
        /*0044*/ 	.word	0x00000000


	//----- nvinfo : EIATTR_REGCOUNT
	.align		4
.L_20:
        /*0048*/ 	.byte	0x04, 0x2f
        /*004a*/ 	.short	(.L_22 - .L_21)
	.align		4
.L_21:
        /*004c*/ 	.word	index@(_ZN5cntns17vector_add_kernelEPKdS1_Pdi)
        /*0050*/ 	.word	0x0000000e


	//----- nvinfo : EIATTR_FRAME_SIZE
	.align		4
.L_22:
        /*0054*/ 	.byte	0x04, 0x11
        /*0056*/ 	.short	(.L_24 - .L_23)
	.align		4
.L_23:
        /*0058*/ 	.word	index@(_ZN5cntns17vector_add_kernelEPKdS1_Pdi)
        /*005c*/ 	.word	0x00000000


	//----- nvinfo : EIATTR_REGCOUNT
	.align		4
.L_24:
        /*0060*/ 	.byte	0x04, 0x2f
        /*0062*/ 	.short	(.L_26 - .L_25)
	.align		4
.L_25:
        /*0064*/ 	.word	index@(_ZN5cntns17vector_sub_kernelEPKdS1_Pdi)
        /*0068*/ 	.word	0x0000000e


	//----- nvinfo : EIATTR_FRAME_SIZE
	.align		4
.L_26:
        /*006c*/ 	.byte	0x04, 0x11
        /*006e*/ 	.short	(.L_28 - .L_27)
	.align		4
.L_27:
        /*0070*/ 	.word	index@(_ZN5cntns17vector_sub_kernelEPKdS1_Pdi)
        /*0074*/ 	.word	0x00000000


	//----- nvinfo : EIATTR_REGCOUNT
	.align		4
.L_28:
        /*0078*/ 	.byte	0x04, 0x2f
        /*007a*/ 	.short	(.L_30 - .L_29)
	.align		4
.L_29:
        /*007c*/ 	.word	index@(_ZN5cntns17vector_mul_kernelEPKdS1_Pdi)
        /*0080*/ 	.word	0x0000000e


	//----- nvinfo : EIATTR_FRAME_SIZE
	.align		4
.L_30:
        /*0084*/ 	.byte	0x04, 0x11
        /*0086*/ 	.short	(.L_32 - .L_31)
	.align		4
.L_31:
        /*0088*/ 	.word	index@(_ZN5cntns17vector_mul_kernelEPKdS1_Pdi)
        /*008c*/ 	.word	0x00000000


	//----- nvinfo : EIATTR_REGCOUNT
	.align		4
.L_32:
        /*0090*/ 	.byte	0x04, 0x2f
        /*0092*/ 	.short	(.L_34 - .L_33)
	.align		4
.L_33:
        /*0094*/ 	.word	index@(_ZN5cntns20vector_scalar_kernelEPKddPdi)
        /*0098*/ 	.word	0x0000000c


	//----- nvinfo : EIATTR_FRAME_SIZE
	.align		4
.L_34:
        /*009c*/ 	.byte	0x04, 0x11
        /*009e*/ 	.short	(.L_36 - .L_35)
	.align		4
.L_35:
        /*00a0*/ 	.word	index@(_ZN5cntns20vector_scalar_kernelEPKddPdi)
        /*00a4*/ 	.word	0x00000000


	//----- nvinfo : EIATTR_REGCOUNT
	.align		4
.L_36:
        /*00a8*/ 	.byte	0x04, 0x2f
        /*00aa*/ 	.short	(.L_38 - .L_37)
	.align		4
.L_37:
        /*00ac*/ 	.word	index@(_ZN5cntns20outer_product_kernelEPKdS1_Pdjj)
        /*00b0*/ 	.word	0x0000000e


	//----- nvinfo : EIATTR_FRAME_SIZE
	.align		4
.L_38:
        /*00b4*/ 	.byte	0x04, 0x11
        /*00b6*/ 	.short	(.L_40 - .L_39)
	.align		4
.L_39:
        /*00b8*/ 	.word	index@(_ZN5cntns20outer_product_kernelEPKdS1_Pdjj)
        /*00bc*/ 	.word	0x00000000


	//----- nvinfo : EIATTR_REGCOUNT
	.align		4
.L_40:
        /*00c0*/ 	.byte	0x04, 0x2f
        /*00c2*/ 	.short	(.L_42 - .L_41)
	.align		4
.L_41:
        /*00c4*/ 	.word	index@(_ZN5cntns13logsig_kernelEPKdPdi)
        /*00c8*/ 	.word	0x0000000e


	//----- nvinfo : EIATTR_FRAME_SIZE
	.align		4
.L_42:
        /*00cc*/ 	.byte	0x04, 0x11
        /*00ce*/ 	.short	(.L_44 - .L_43)
	.align		4
.L_43:
        /*00d0*/ 	.word	index@($__internal_0_$__cuda_sm20_dblrcp_rn_slowpath_v3)
        /*00d4*/ 	.word	0x00000000


	//----- nvinfo : EIATTR_FRAME_SIZE
	.align		4
.L_44:
        /*00d8*/ 	.byte	0x04, 0x11
        /*00da*/ 	.short	(.L_46 - .L_45)
	.align		4
.L_45:
        /*00dc*/ 	.word	index@(_ZN5cntns13logsig_kernelEPKdPdi)
        /*00e0*/ 	.word	0x00000000


	//----- nvinfo : EIATTR_REGCOUNT
	.align		4
.L_46:
        /*00e4*/ 	.byte	0x04, 0x2f
        /*00e6*/ 	.short	(.L_48 - .L_47)
	.align		4
.L_47:
        /*00e8*/ 	.word	index@(_ZN5cntns24logsig_derivative_kernelEPKdPdi)
        /*00ec*/ 	.word	0x0000000c


	//----- nvinfo : EIATTR_FRAME_SIZE
	.align		4
.L_48:
        /*00f0*/ 	.byte	0x04, 0x11
        /*00f2*/ 	.short	(.L_50 - .L_49)
	.align		4
.L_49:
        /*00f4*/ 	.word	index@(_ZN5cntns24logsig_derivative_kernelEPKdPdi)
        /*00f8*/ 	.word	0x00000000


	//----- nvinfo : EIATTR_REGCOUNT
	.align		4
.L_50:
        /*00fc*/ 	.byte	0x04, 0x2f
        /*00fe*/ 	.short	(.L_52 - .L_51)
	.align		4
.L_51:
        /*0100*/ 	.word	index@(_ZN5cntns21quadratic_cost_kernelEPKdS1_Pdi)
        /*0104*/ 	.word	0x00000016


	//----- nvinfo : EIATTR_FRAME_SIZE
	.align		4
.L_52:
        /*0108*/ 	.byte	0x04, 0x11
        /*010a*/ 	.short	(.L_54 - .L_53)
	.align		4
.L_53:
        /*010c*/ 	.word	index@(_ZN5cntns21quadratic_cost_kernelEPKdS1_Pdi)
        /*0110*/ 	.word	0x00000000


	//----- nvinfo : EIATTR_MIN_STACK_SIZE
	.align		4
.L_54:
        /*0114*/ 	.byte	0x04, 0x12
        /*0116*/ 	.short	(.L_56 - .L_55)
	.align		4
.L_55:
        /*0118*/ 	.word	index@(_ZN5cntns21quadratic_cost_kernelEPKdS1_Pdi)
        /*011c*/ 	.word	0x00000000


	//----- nvinfo : EIATTR_MIN_STACK_SIZE
	.align		4
.L_56:
        /*0120*/ 	.byte	0x04, 0x12
        /*0122*/ 	.short	(.L_58 - .L_57)
	.align		4
.L_57:
        /*0124*/ 	.word	index@(_ZN5cntns24logsig_derivative_kernelEPKdPdi)
        /*0128*/ 	.word	0x00000000


	//----- nvinfo : EIATTR_MIN_STACK_SIZE
	.align		4
.L_58:
        /*012c*/ 	.byte	0x04, 0x12
        /*012e*/ 	.short	(.L_60 - .L_59)
	.align		4
.L_59:
        /*0130*/ 	.word	index@(_ZN5cntns13logsig_kernelEPKdPdi)
        /*0134*/ 	.word	0x00000000


	//----- nvinfo : EIATTR_MIN_STACK_SIZE
	.align		4
.L_60:
        /*0138*/ 	.byte	0x04, 0x12
        /*013a*/ 	.short	(.L_62 - .L_61)
	.align		4
.L_61:
        /*013c*/ 	.word	index@(_ZN5cntns20outer_product_kernelEPKdS1_Pdjj)
        /*0140*/ 	.word	0x00000000


	//----- nvinfo : EIATTR_MIN_STACK_SIZE
	.align		4
.L_62:
        /*0144*/ 	.byte	0x04, 0x12
        /*0146*/ 	.short	(.L_64 - .L_63)
	.align		4
.L_63:
        /*0148*/ 	.word	index@(_ZN5cntns20vector_scalar_kernelEPKddPdi)
        /*014c*/ 	.word	0x00000000


	//----- nvinfo : EIATTR_MIN_STACK_SIZE
	.align		4
.L_64:
        /*0150*/ 	.byte	0x04, 0x12
        /*0152*/ 	.short	(.L_66 - .L_65)
	.align		4
.L_65:
        /*0154*/ 	.word	index@(_ZN5cntns17vector_mul_kernelEPKdS1_Pdi)
        /*0158*/ 	.word	0x00000000


	//----- nvinfo : EIATTR_MIN_STACK_SIZE
	.align		4
.L_66:
        /*015c*/ 	.byte	0x04, 0x12
        /*015e*/ 	.short	(.L_68 - .L_67)
	.align		4
.L_67:
        /*0160*/ 	.word	index@(_ZN5cntns17vector_sub_kernelEPKdS1_Pdi)
        /*0164*/ 	.word	0x00000000


	//----- nvinfo : EIATTR_MIN_STACK_SIZE
	.align		4
.L_68:
        /*0168*/ 	.byte	0x04, 0x12
        /*016a*/ 	.short	(.L_70 - .L_69)
	.align		4
.L_69:
        /*016c*/ 	.word	index@(_ZN5cntns17vector_add_kernelEPKdS1_Pdi)
        /*0170*/ 	.word	0x00000000


	//----- nvinfo : EIATTR_MIN_STACK_SIZE
	.align		4
.L_70:
        /*0174*/ 	.byte	0x04, 0x12
        /*0176*/ 	.short	(.L_72 - .L_71)
	.align		4
.L_71:
        /*0178*/ 	.word	index@(_ZN5cntns19vector_reset_kernelEPdi)
        /*017c*/ 	.word	0x00000000


	//----- nvinfo : EIATTR_MIN_STACK_SIZE
	.align		4
.L_72:
        /*0180*/ 	.byte	0x04, 0x12
        /*0182*/ 	.short	(.L_74 - .L_73)
	.align		4
.L_73:
        /*0184*/ 	.word	index@(_ZN5cntns18vector_fill_kernelEPddi)
        /*0188*/ 	.word	0x00000000


	//----- nvinfo : EIATTR_MIN_STACK_SIZE
	.align		4
.L_74:
        /*018c*/ 	.byte	0x04, 0x12
        /*018e*/ 	.short	(.L_76 - .L_75)
	.align		4
.L_75:
        /*0190*/ 	.word	index@(_ZN5cntns23vector_randomize_kernelEPdddi)
        /*0194*/ 	.word	0x00000000
.L_76:


//--------------------- .nv.compat                --------------------------
	.section	.nv.compat,"",@"SHT_CUDA_COMPAT_INFO"
	.align	4
        /*0000*/ 	.byte	0x02, 0x09, 0x00, 0x00, 0x02, 0x02, 0x01, 0x00, 0x02, 0x05, 0x05, 0x00, 0x03, 0x07, 0x01, 0x01
        /*0010*/ 	.byte	0x02, 0x03, 0x00, 0x00, 0x02, 0x06, 0x01, 0x00, 0x04, 0x0b, 0x08, 0x00, 0x01, 0x00, 0x00, 0x00
        /*0020*/ 	.byte	0x00, 0x00, 0x00, 0x00


//--------------------- .nv.info._ZN5cntns21quadratic_cost_kernelEPKdS1_Pdi --------------------------
	.section	.nv.info._ZN5cntns21quadratic_cost_kernelEPKdS1_Pdi,"",@"SHT_CUDA_INFO"
	.sectionflags	@""
	.align	4


	//----- nvinfo : EIATTR_CUDA_API_VERSION
	.align		4
        /*0000*/ 	.byte	0x04, 0x37
        /*0002*/ 	.short	(.L_78 - .L_77)
.L_77:
        /*0004*/ 	.word	0x00000082


	//----- nvinfo : EIATTR_KPARAM_INFO
	.align		4
.L_78:
        /*0008*/ 	.byte	0x04, 0x17
        /*000a*/ 	.short	(.L_80 - .L_79)
.L_79:
        /*000c*/ 	.word	0x00000000
        /*0010*/ 	.short	0x0003
        /*0012*/ 	.short	0x0018
        /*0014*/ 	.byte	0x00, 0xf0, 0x11, 0x00


	//----- nvinfo : EIATTR_KPARAM_INFO
	.align		4
.L_80:
        /*0018*/ 	.byte	0x04, 0x17
        /*001a*/ 	.short	(.L_82 - .L_81)
.L_81:
        /*001c*/ 	.word	0x00000000
        /*0020*/ 	.short	0x0002
        /*0022*/ 	.short	0x0010
        /*0024*/ 	.byte	0x00, 0xf5, 0x21, 0x00


	//----- nvinfo : EIATTR_KPARAM_INFO
	.align		4
.L_82:
        /*0028*/ 	.byte	0x04, 0x17
        /*002a*/ 	.short	(.L_84 - .L_83)
.L_83:
        /*002c*/ 	.word	0x00000000
        /*0030*/ 	.short	0x0001
        /*0032*/ 	.short	0x0008
        /*0034*/ 	.byte	0x00, 0xf5, 0x21, 0x00


	//----- nvinfo : EIATTR_KPARAM_INFO
	.align		4
.L_84:
        /*0038*/ 	.byte	0x04, 0x17
        /*003a*/ 	.short	(.L_86 - .L_85)
.L_85:
        /*003c*/ 	.word	0x00000000
        /*0040*/ 	.short	0x0000
        /*0042*/ 	.short	0x0000
        /*0044*/ 	.byte	0x00, 0xf5, 0x21, 0x00


	//----- nvinfo : EIATTR_SPARSE_MMA_MASK
	.align		4
.L_86:
        /*0048*/ 	.byte	0x03, 0x50
        /*004a*/ 	.short	0x0000


	//----- nvinfo : EIATTR_MAXREG_COUNT
	.align		4
        /*004c*/ 	.byte	0x03, 0x1b
        /*004e*/ 	.short	0x00ff


	//----- nvinfo : EIATTR_NUM_BARRIERS
	.align		4
        /*0050*/ 	.byte	0x02, 0x4c
        /*0052*/ 	.byte	0x01
	.zero		1


	//----- nvinfo : EIATTR_MERCURY_ISA_VERSION
	.align		4
        /*0054*/ 	.byte	0x03, 0x5f
        /*0056*/ 	.short	0x0101


	//----- nvinfo : EIATTR_VRC_CTA_INIT_COUNT
	.align		4
        /*0058*/ 	.byte	0x02, 0x4a
	.zero		1
	.zero		1


	//----- nvinfo : EIATTR_EXIT_INSTR_OFFSETS
	.align		4
        /*005c*/ 	.byte	0x04, 0x1c
        /*005e*/ 	.short	(.L_88 - .L_87)


	//   ....[0]....
.L_87:
        /*0060*/ 	.word	0x000001a0


	//   ....[1]....
        /*0064*/ 	.word	0x000007e0


	//----- nvinfo : EIATTR_CRS_STACK_SIZE
	.align		4
.L_88:
        /*0068*/ 	.byte	0x04, 0x1e
        /*006a*/ 	.short	(.L_90 - .L_89)
.L_89:
        /*006c*/ 	.word	0x00000000


	//----- nvinfo : EIATTR_CBANK_PARAM_SIZE
	.align		4
.L_90:
        /*0070*/ 	.byte	0x03, 0x19
        /*0072*/ 	.short	0x001c


	//----- nvinfo : EIATTR_PARAM_CBANK
	.align		4
        /*0074*/ 	.byte	0x04, 0x0a
        /*0076*/ 	.short	(.L_92 - .L_91)
	.align		4
.L_91:
        /*0078*/ 	.word	index@(.nv.constant0._ZN5cntns21quadratic_cost_kernelEPKdS1_Pdi)
        /*007c*/ 	.short	0x0380
        /*007e*/ 	.short	0x001c


	//----- nvinfo : EIATTR_SW_WAR
	.align		4
.L_92:
        /*0080*/ 	.byte	0x04, 0x36
        /*0082*/ 	.short	(.L_94 - .L_93)
.L_93:
        /*0084*/ 	.word	0x00000008
.L_94:


//--------------------- .nv.info._ZN5cntns24logsig_derivative_kernelEPKdPdi --------------------------
	.section	.nv.info._ZN5cntns24logsig_derivative_kernelEPKdPdi,"",@"SHT_CUDA_INFO"
	.sectionflags	@""
	.align	4


	//----- nvinfo : EIATTR_CUDA_API_VERSION
	.align		4
        /*0000*/ 	.byte	0x04, 0x37
        /*0002*/ 	.short	(.L_96 - .L_95)
.L_95:
        /*0004*/ 	.word	0x00000082


	//----- nvinfo : EIATTR_KPARAM_INFO
	.align		4
.L_96:
        /*0008*/ 	.byte	0x04, 0x17
        /*000a*/ 	.short	(.L_98 - .L_97)
.L_97:
        /*000c*/ 	.word	0x00000000
        /*0010*/ 	.short	0x0002
        /*0012*/ 	.short	0x0010
        /*0014*/ 	.byte	0x00, 0xf0, 0x11, 0x00


	//----- nvinfo : EIATTR_KPARAM_INFO
	.align		4
.L_98:
        /*0018*/ 	.byte	0x04, 0x17
        /*001a*/ 	.short	(.L_100 - .L_99)
.L_99:
        /*001c*/ 	.word	0x00000000
        /*0020*/ 	.short	0x0001
        /*0022*/ 	.short	0x0008
        /*0024*/ 	.byte	0x00, 0xf5, 0x21, 0x00


	//----- nvinfo : EIATTR_KPARAM_INFO
	.align		4
.L_100:
        /*0028*/ 	.byte	0x04, 0x17
        /*002a*/ 	.short	(.L_102 - .L_101)
.L_101:
        /*002c*/ 	.word	0x00000000
        /*0030*/ 	.short	0x0000
        /*0032*/ 	.short	0x0000
        /*0034*/ 	.byte	0x00, 0xf5, 0x21, 0x00


	//----- nvinfo : EIATTR_SPARSE_MMA_MASK
	.align		4
.L_102:
        /*0038*/ 	.byte	0x03, 0x50
        /*003a*/ 	.short	0x0000


	//----- nvinfo : EIATTR_MAXREG_COUNT
	.align		4
        /*003c*/ 	.byte	0x03, 0x1b
        /*003e*/ 	.short	0x00ff


	//----- nvinfo : EIATTR_MERCURY_ISA_VERSION
	.align		4
        /*0040*/ 	.byte	0x03, 0x5f
        /*0042*/ 	.short	0x0101


	//----- nvinfo : EIATTR_VRC_CTA_INIT_COUNT
	.align		4
        /*0044*/ 	.byte	0x02, 0x4a
	.zero		1
	.zero		1


	//----- nvinfo : EIATTR_EXIT_INSTR_OFFSETS
	.align		4
        /*0048*/ 	.byte	0x04, 0x1c
        /*004a*/ 	.short	(.L_104 - .L_103)


	//   ....[0]....
.L_103:
        /*004c*/ 	.word	0x00000070


	//   ....[1]....
        /*0050*/ 	.word	0x00000110


	//----- nvinfo : EIATTR_CBANK_PARAM_SIZE
	.align		4
.L_104:
        /*0054*/ 	.byte	0x03, 0x19
        /*0056*/ 	.short	0x0014


	//----- nvinfo : EIATTR_PARAM_CBANK
	.align		4
        /*0058*/ 	.byte	0x04, 0x0a
        /*005a*/ 	.short	(.L_106 - .L_105)
	.align		4
.L_105:
        /*005c*/ 	.word	index@(.nv.constant0._ZN5cntns24logsig_derivative_kernelEPKdPdi)
        /*0060*/ 	.short	0x0380
        /*0062*/ 	.short	0x0014


	//----- nvinfo : EIATTR_SW_WAR
	.align		4
.L_106:
        /*0064*/ 	.byte	0x04, 0x36
        /*0066*/ 	.short	(.L_108 - .L_107)
.L_107:
        /*0068*/ 	.word	0x00000008
.L_108:


//--------------------- .nv.info._ZN5cntns13logsig_kernelEPKdPdi --------------------------
	.section	.nv.info._ZN5cntns13logsig_kernelEPKdPdi,"",@"SHT_CUDA_INFO"
	.sectionflags	@""
	.align	4


	//----- nvinfo : EIATTR_CUDA_API_VERSION
	.align		4
        /*0000*/ 	.byte	0x04, 0x37
        /*0002*/ 	.short	(.L_110 - .L_109)
.L_109:
        /*0004*/ 	.word	0x00000082


	//----- nvinfo : EIATTR_KPARAM_INFO
	.align		4
.L_110:
        /*0008*/ 	.byte	0x04, 0x17
        /*000a*/ 	.short	(.L_112 - .L_111)
.L_111:
        /*000c*/ 	.word	0x00000000
        /*0010*/ 	.short	0x0002
        /*0012*/ 	.short	0x0010
        /*0014*/ 	.byte	0x00, 0xf0, 0x11, 0x00


	//----- nvinfo : EIATTR_KPARAM_INFO
	.align		4
.L_112:
        /*0018*/ 	.byte	0x04, 0x17
        /*001a*/ 	.short	(.L_114 - .L_113)
.L_113:
        /*001c*/ 	.word	0x00000000
        /*0020*/ 	.short	0x0001
        /*0022*/ 	.short	0x0008
        /*0024*/ 	.byte	0x00, 0xf5, 0x21, 0x00


	//----- nvinfo : EIATTR_KPARAM_INFO
	.align		4
.L_114:
        /*0028*/ 	.byte	0x04, 0x17
        /*002a*/ 	.short	(.L_116 - .L_115)
.L_115:
        /*002c*/ 	.word	0x00000000
        /*0030*/ 	.short	0x0000
        /*0032*/ 	.short	0x0000
        /*0034*/ 	.byte	0x00, 0xf5, 0x21, 0x00


	//----- nvinfo : EIATTR_SPARSE_MMA_MASK
	.align		4
.L_116:
        /*0038*/ 	.byte	0x03, 0x50
        /*003a*/ 	.short	0x0000


	//----- nvinfo : EIATTR_MAXREG_COUNT
	.align		4
        /*003c*/ 	.byte	0x03, 0x1b
        /*003e*/ 	.short	0x00ff


	//----- nvinfo : EIATTR_MERCURY_ISA_VERSION
	.align		4
        /*0040*/ 	.byte	0x03, 0x5f
        /*0042*/ 	.short	0x0101


	//----- nvinfo : EIATTR_VRC_CTA_INIT_COUNT
	.align		4
        /*0044*/ 	.byte	0x02, 0x4a
	.zero		1
	.zero		1


	//----- nvinfo : EIATTR_EXIT_INSTR_OFFSETS
	.align		4
        /*0048*/ 	.byte	0x04, 0x1c
        /*004a*/ 	.short	(.L_118 - .L_117)


	//   ....[0]....
.L_117:
        /*004c*/ 	.word	0x00000070


	//   ....[1]....
        /*0050*/ 	.word	0x000005b0


	//----- nvinfo : EIATTR_CRS_STACK_SIZE
	.align		4
.L_118:
        /*0054*/ 	.byte	0x04, 0x1e
        /*0056*/ 	.short	(.L_120 - .L_119)
.L_119:
        /*0058*/ 	.word	0x00000000


	//----- nvinfo : EIATTR_CBANK_PARAM_SIZE
	.align		4
.L_120:
        /*005c*/ 	.byte	0x03, 0x19
        /*005e*/ 	.short	0x0014


	//----- nvinfo : EIATTR_PARAM_CBANK
	.align		4
        /*0060*/ 	.byte	0x04, 0x0a
        /*0062*/ 	.short	(.L_122 - .L_121)
	.align		4
.L_121:
        /*0064*/ 	.word	index@(.nv.constant0._ZN5cntns13logsig_kernelEPKdPdi)
        /*0068*/ 	.short	0x0380
        /*006a*/ 	.short	0x0014


	//----- nvinfo : EIATTR_SW_WAR
	.align		4
.L_122:
        /*006c*/ 	.byte	0x04, 0x36
        /*006e*/ 	.short	(.L_124 - .L_123)
.L_123:
        /*0070*/ 	.word	0x00000008
.L_124:


//--------------------- .nv.info._ZN5cntns20outer_product_kernelEPKdS1_Pdjj --------------------------
	.section	.nv.info._ZN5cntns20outer_product_kernelEPKdS1_Pdjj,"",@"SHT_CUDA_INFO"
	.sectionflags	@""
	.align	4


	//----- nvinfo : EIATTR_CUDA_API_VERSION
	.align		4
        /*0000*/ 	.byte	0x04, 0x37
        /*0002*/ 	.short	(.L_126 - .L_125)
.L_125:
        /*0004*/ 	.word	0x00000082


	//----- nvinfo : EIATTR_KPARAM_INFO
	.align		4
.L_126:
        /*0008*/ 	.byte	0x04, 0x17
        /*000a*/ 	.short	(.L_128 - .L_127)
.L_127:
        /*000c*/ 	.word	0x00000000
        /*0010*/ 	.short	0x0004
        /*0012*/ 	.short	0x001c
        /*0014*/ 	.byte	0x00, 0xf0, 0x11, 0x00


	//----- nvinfo : EIATTR_KPARAM_INFO
	.align		4
.L_128:
        /*0018*/ 	.byte	0x04, 0x17
        /*001a*/ 	.short	(.L_130 - .L_129)
.L_129:
        /*001c*/ 	.word	0x00000000
        /*0020*/ 	.short	0x0003
        /*0022*/ 	.short	0x0018
        /*0024*/ 	.byte	0x00, 0xf0, 0x11, 0x00


	//----- nvinfo : EIATTR_KPARAM_INFO
	.align		4
.L_130:
        /*0028*/ 	.byte	0x04, 0x17
        /*002a*/ 	.short	(.L_132 - .L_131)
.L_131:
        /*002c*/ 	.word	0x00000000
        /*0030*/ 	.short	0x0002
        /*0032*/ 	.short	0x0010
        /*0034*/ 	.byte	0x00, 0xf5, 0x21, 0x00


	//----- nvinfo : EIATTR_KPARAM_INFO
	.align		4
.L_132:
        /*0038*/ 	.byte	0x04, 0x17
        /*003a*/ 	.short	(.L_134 - .L_133)
.L_133:
        /*003c*/ 	.word	0x00000000
        /*0040*/ 	.short	0x0001
        /*0042*/ 	.short	0x0008
        /*0044*/ 	.byte	0x00, 0xf5, 0x21, 0x00


	//----- nvinfo : EIATTR_KPARAM_INFO
	.align		4
.L_134:
        /*0048*/ 	.byte	0x04, 0x17
        /*004a*/ 	.short	(.L_136 - .L_135)
.L_135:
        /*004c*/ 	.word	0x00000000
        /*0050*/ 	.short	0x0000
        /*0052*/ 	.short	0x0000
        /*0054*/ 	.byte	0x00, 0xf5, 0x21, 0x00


	//----- nvinfo : EIATTR_SPARSE_MMA_MASK
	.align		4
.L_136:
        /*0058*/ 	.byte	0x03, 0x50
        /*005a*/ 	.short	0x0000


	//----- nvinfo : EIATTR_MAXREG_COUNT
	.align		4
        /*005c*/ 	.byte	0x03, 0x1b
        /*005e*/ 	.short	0x00ff


	//----- nvinfo : EIATTR_MERCURY_ISA_VERSION
	.align		4
        /*0060*/ 	.byte	0x03, 0x5f
        /*0062*/ 	.short	0x0101


	//----- nvinfo : EIATTR_VRC_CTA_INIT_COUNT
	.align		4
        /*0064*/ 	.byte	0x02, 0x4a
	.zero		1
	.zero		1


	//----- nvinfo : EIATTR_EXIT_INSTR_OFFSETS
	.align		4
        /*0068*/ 	.byte	0x04, 0x1c
        /*006a*/ 	.short	(.L_138 - .L_137)


	//   ....[0]....
.L_137:
        /*006c*/ 	.word	0x000000c0


	//   ....[1]....
        /*0070*/ 	.word	0x00000190


	//----- nvinfo : EIATTR_CBANK_PARAM_SIZE
	.align		4
.L_138:
        /*0074*/ 	.byte	0x03, 0x19
        /*0076*/ 	.short	0x0020


	//----- nvinfo : EIATTR_PARAM_CBANK
	.align		4
        /*0078*/ 	.byte	0x04, 0x0a
        /*007a*/ 	.short	(.L_140 - .L_139)
	.align		4
.L_139:
        /*007c*/ 	.word	index@(.nv.constant0._ZN5cntns20outer_product_kernelEPKdS1_Pdjj)
        /*0080*/ 	.short	0x0380
        /*0082*/ 	.short	0x0020


	//----- nvinfo : EIATTR_SW_WAR
	.align		4
.L_140:
        /*0084*/ 	.byte	0x04, 0x36
        /*0086*/ 	.short	(.L_142 - .L_141)
.L_141:
        /*0088*/ 	.word	0x00000008
.L_142:


//--------------------- .nv.info._ZN5cntns20vector_scalar_kernelEPKddPdi --------------------------
	.section	.nv.info._ZN5cntns20vector_scalar_kernelEPKddPdi,"",@"SHT_CUDA_INFO"
	.sectionflags	@""
	.align	4


	//----- nvinfo : EIATTR_CUDA_API_VERSION
	.align		4
        /*0000*/ 	.byte	0x04, 0x37
        /*0002*/ 	.short	(.L_144 - .L_143)
.L_143:
        /*0004*/ 	.word	0x00000082


	//----- nvinfo : EIATTR_KPARAM_INFO
	.align		4
.L_144:
        /*0008*/ 	.byte	0x04, 0x17
        /*000a*/ 	.short	(.L_146 - .L_145)
.L_145:
        /*000c*/ 	.word	0x00000000
        /*0010*/ 	.short	0x0003
        /*0012*/ 	.short	0x0018
        /*0014*/ 	.byte	0x00, 0xf0, 0x11, 0x00


	//----- nvinfo : EIATTR_KPARAM_INFO
	.align		4
.L_146:
        /*0018*/ 	.byte	0x04, 0x17
        /*001a*/ 	.short	(.L_148 - .L_147)
.L_147:
        /*001c*/ 	.word	0x00000000
        /*0020*/ 	.short	0x0002
        /*0022*/ 	.short	0x0010
        /*0024*/ 	.byte	0x00, 0xf5, 0x21, 0x00


	//----- nvinfo : EIATTR_KPARAM_INFO
	.align		4
.L_148:
        /*0028*/ 	.byte	0x04, 0x17
        /*002a*/ 	.short	(.L_150 - .L_149)
.L_149:
        /*002c*/ 	.word	0x00000000
        /*0030*/ 	.short	0x0001
        /*0032*/ 	.short	0x0008
        /*0034*/ 	.byte	0x00, 0xf0, 0x21, 0x00


	//----- nvinfo : EIATTR_KPARAM_INFO
	.align		4
.L_150:
        /*0038*/ 	.byte	0x04, 0x17
        /*003a*/ 	.short	(.L_152 - .L_151)
.L_151:
        /*003c*/ 	.word	0x00000000
        /*0040*/ 	.short	0x0000
        /*0042*/ 	.short	0x0000
        /*0044*/ 	.byte	0x00, 0xf5, 0x21, 0x00


	//----- nvinfo : EIATTR_SPARSE_MMA_MASK
	.align		4
.L_152:
        /*0048*/ 	.byte	0x03, 0x50
        /*004a*/ 	.short	0x0000


	//----- nvinfo : EIATTR_MAXREG_COUNT
	.align		4
        /*004c*/ 	.byte	0x03, 0x1b
        /*004e*/ 	.short	0x00ff


	//----- nvinfo : EIATTR_MERCURY_ISA_VERSION
	.align		4
        /*0050*/ 	.byte	0x03, 0x5f
        /*0052*/ 	.short	0x0101


	//----- nvinfo : EIATTR_VRC_CTA_INIT_COUNT
	.align		4
        /*0054*/ 	.byte	0x02, 0x4a
	.zero		1
	.zero		1


	//----- nvinfo : EIATTR_EXIT_INSTR_OFFSETS
	.align		4
        /*0058*/ 	.byte	0x04, 0x1c
        /*005a*/ 	.short	(.L_154 - .L_153)


	//   ....[0]....
.L_153:
        /*005c*/ 	.word	0x00000070


	//   ....[1]....
        /*0060*/ 	.word	0x00000110


	//----- nvinfo : EIATTR_CBANK_PARAM_SIZE
	.align		4
.L_154:
        /*0064*/ 	.byte	0x03, 0x19
        /*0066*/ 	.short	0x001c


	//----- nvinfo : EIATTR_PARAM_CBANK
	.align		4
        /*0068*/ 	.byte	0x04, 0x0a
        /*006a*/ 	.short	(.L_156 - .L_155)
	.align		4
.L_155:
        /*006c*/ 	.word	index@(.nv.constant0._ZN5cntns20vector_scalar_kernelEPKddPdi)
        /*0070*/ 	.short	0x0380
        /*0072*/ 	.short	0x001c


	//----- nvinfo : EIATTR_SW_WAR
	.align		4
.L_156:
        /*0074*/ 	.byte	0x04, 0x36
        /*0076*/ 	.short	(.L_158 - .L_157)
.L_157:
        /*0078*/ 	.word	0x00000008
.L_158:


//--------------------- .nv.info._ZN5cntns17vector_mul_kernelEPKdS1_Pdi --------------------------
	.section	.nv.info._ZN5cntns17vector_mul_kernelEPKdS1_Pdi,"",@"SHT_CUDA_INFO"
	.sectionflags	@""
	.align	4


	//----- nvinfo : EIATTR_CUDA_API_VERSION
	.align		4
        /*0000*/ 	.byte	0x04, 0x37
        /*0002*/ 	.short	(.L_160 - .L_159)
.L_159:
        /*0004*/ 	.word	0x00000082


	//----- nvinfo : EIATTR_KPARAM_INFO
	.align		4
.L_160:
        /*0008*/ 	.byte	0x04, 0x17
        /*000a*/ 	.short	(.L_162 - .L_161)
.L_161:
        /*000c*/ 	.word	0x00000000
        /*0010*/ 	.short	0x0003
        /*0012*/ 	.short	0x0018
        /*0014*/ 	.byte	0x00, 0xf0, 0x11, 0x00


	//----- nvinfo : EIATTR_KPARAM_INFO
	.align		4
.L_162:
        /*0018*/ 	.byte	0x04, 0x17
        /*001a*/ 	.short	(.L_164 - .L_163)
.L_163:
        /*001c*/ 	.word	0x00000000
        /*0020*/ 	.short	0x0002
        /*0022*/ 	.short	0x0010
        /*0024*/ 	.byte	0x00, 0xf5, 0x21, 0x00


	//----- nvinfo : EIATTR_KPARAM_INFO
	.align		4
.L_164:
        /*0028*/ 	.byte	0x04, 0x17
        /*002a*/ 	.short	(.L_166 - .L_165)
.L_165:
        /*002c*/ 	.word	0x00000000
        /*0030*/ 	.short	0x0001
        /*0032*/ 	.short	0x0008
        /*0034*/ 	.byte	0x00, 0xf5, 0x21, 0x00


	//----- nvinfo : EIATTR_KPARAM_INFO
	.align		4
.L_166:
        /*0038*/ 	.byte	0x04, 0x17
        /*003a*/ 	.short	(.L_168 - .L_167)
.L_167:
        /*003c*/ 	.word	0x00000000
        /*0040*/ 	.short	0x0000
        /*0042*/ 	.short	0x0000
        /*0044*/ 	.byte	0x00, 0xf5, 0x21, 0x00


	//----- nvinfo : EIATTR_SPARSE_MMA_MASK
	.align		4
.L_168:
        /*0048*/ 	.byte	0x03, 0x50
        /*004a*/ 	.short	0x0000


	//----- nvinfo : EIATTR_MAXREG_COUNT
	.align		4
        /*004c*/ 	.byte	0x03, 0x1b
        /*004e*/ 	.short	0x00ff


	//----- nvinfo : EIATTR_MERCURY_ISA_VERSION
	.align		4
        /*0050*/ 	.byte	0x03, 0x5f
        /*0052*/ 	.short	0x0101


	//----- nvinfo : EIATTR_VRC_CTA_INIT_COUNT
	.align		4
        /*0054*/ 	.byte	0x02, 0x4a
	.zero		1
	.zero		1


	//----- nvinfo : EIATTR_EXIT_INSTR_OFFSETS
	.align		4
        /*0058*/ 	.byte	0x04, 0x1c
        /*005a*/ 	.short	(.L_170 - .L_169)


	//   ....[0]....
.L_169:
        /*005c*/ 	.word	0x00000070


	//   ....[1]....
        /*0060*/ 	.word	0x00000130


	//----- nvinfo : EIATTR_CBANK_PARAM_SIZE
	.align		4
.L_170:
        /*0064*/ 	.byte	0x03, 0x19
        /*0066*/ 	.short	0x001c


	//----- nvinfo : EIATTR_PARAM_CBANK
	.align		4
        /*0068*/ 	.byte	0x04, 0x0a
        /*006a*/ 	.short	(.L_172 - .L_171)
	.align		4
.L_171:
        /*006c*/ 	.word	index@(.nv.constant0._ZN5cntns17vector_mul_kernelEPKdS1_Pdi)
        /*0070*/ 	.short	0x0380
        /*0072*/ 	.short	0x001c


	//----- nvinfo : EIATTR_SW_WAR
	.align		4
.L_172:
        /*0074*/ 	.byte	0x04, 0x36
        /*0076*/ 	.short	(.L_174 - .L_173)
.L_173:
        /*0078*/ 	.word	0x00000008
.L_174:


//--------------------- .nv.info._ZN5cntns17vector_sub_kernelEPKdS1_Pdi --------------------------
	.section	.nv.info._ZN5cntns17vector_sub_kernelEPKdS1_Pdi,"",@"SHT_CUDA_INFO"
	.sectionflags	@""
	.align	4


	//----- nvinfo : EIATTR_CUDA_API_VERSION
	.align		4
        /*0000*/ 	.byte	0x04, 0x37
        /*0002*/ 	.short	(.L_176 - .L_175)
.L_175:
        /*0004*/ 	.word	0x00000082


	//----- nvinfo : EIATTR_KPARAM_INFO
	.align		4
.L_176:
        /*0008*/ 	.byte	0x04, 0x17
        /*000a*/ 	.short	(.L_178 - .L_177)
.L_177:
        /*000c*/ 	.word	0x00000000
        /*0010*/ 	.short	0x0003
        /*0012*/ 	.short	0x0018
        /*0014*/ 	.byte	0x00, 0xf0, 0x11, 0x00


	//----- nvinfo : EIATTR_KPARAM_INFO
	.align		4
.L_178:
        /*0018*/ 	.byte	0x04, 0x17
        /*001a*/ 	.short	(.L_180 - .L_179)
.L_179:
        /*001c*/ 	.word	0x00000000
        /*0020*/ 	.short	0x0002
        /*0022*/ 	.short	0x0010
        /*0024*/ 	.byte	0x00, 0xf5, 0x21, 0x00


	//----- nvinfo : EIATTR_KPARAM_INFO
	.align		4
.L_180:
        /*0028*/ 	.byte	0x04, 0x17
        /*002a*/ 	.short	(.L_182 - .L_181)
.L_181:
        /*002c*/ 	.word	0x00000000
        /*0030*/ 	.short	0x0001
        /*0032*/ 	.short	0x0008
        /*0034*/ 	.byte	0x00, 0xf5, 0x21, 0x00


	//----- nvinfo : EIATTR_KPARAM_INFO
	.align		4
.L_182:
        /*0038*/ 	.byte	0x04, 0x17
        /*003a*/ 	.short	(.L_184 - .L_183)
.L_183:
        /*003c*/ 	.word	0x00000000
        /*0040*/ 	.short	0x0000
        /*0042*/ 	.short	0x0000
        /*0044*/ 	.byte	0x00, 0xf5, 0x21, 0x00


	//----- nvinfo : EIATTR_SPARSE_MMA_MASK
	.align		4
.L_184:
        /*0048*/ 	.byte	0x03, 0x50
        /*004a*/ 	.short	0x0000


	//----- nvinfo : EIATTR_MAXREG_COUNT
	.align		4
        /*004c*/ 	.byte	0x03, 0x1b
        /*004e*/ 	.short	0x00ff


	//----- nvinfo : EIATTR_MERCURY_ISA_VERSION
	.align		4
        /*0050*/ 	.byte	0x03, 0x5f
        /*0052*/ 	.short	0x0101


	//----- nvinfo : EIATTR_VRC_CTA_INIT_COUNT
	.align		4
        /*0054*/ 	.byte	0x02, 0x4a
	.zero		1
	.zero		1


	//----- nvinfo : EIATTR_EXIT_INSTR_OFFSETS
	.align		4
        /*0058*/ 	.byte	0x04, 0x1c
        /*005a*/ 	.short	(.L_186 - .L_185)


	//   ....[0]....
.L_185:
        /*005c*/ 	.word	0x00000070


	//   ....[1]....
        /*0060*/ 	.word	0x00000130


	//----- nvinfo : EIATTR_CBANK_PARAM_SIZE
	.align		4
.L_186:
        /*0064*/ 	.byte	0x03, 0x19
        /*0066*/ 	.short	0x001c


	//----- nvinfo : EIATTR_PARAM_CBANK
	.align		4
        /*0068*/ 	.byte	0x04, 0x0a
        /*006a*/ 	.short	(.L_188 - .L_187)
	.align		4
.L_187:
        /*006c*/ 	.word	index@(.nv.constant0._ZN5cntns17vector_sub_kernelEPKdS1_Pdi)
        /*0070*/ 	.short	0x0380
        /*0072*/ 	.short	0x001c


	//----- nvinfo : EIATTR_SW_WAR
	.align		4
.L_188:
        /*0074*/ 	.byte	0x04, 0x36
        /*0076*/ 	.short	(.L_190 - .L_189)
.L_189:
        /*0078*/ 	.word	0x00000008
.L_190:


//--------------------- .nv.info._ZN5cntns17vector_add_kernelEPKdS1_Pdi --------------------------
	.section	.nv.info._ZN5cntns17vector_add_kernelEPKdS1_Pdi,"",@"SHT_CUDA_INFO"
	.sectionflags	@""
	.align	4


	//----- nvinfo : EIATTR_CUDA_API_VERSION
	.align		4
        /*0000*/ 	.byte	0x04, 0x37
        /*0002*/ 	.short	(.L_192 - .L_191)
.L_191:
        /*0004*/ 	.word	0x00000082


	//----- nvinfo : EIATTR_KPARAM_INFO
	.align		4
.L_192:
        /*0008*/ 	.byte	0x04, 0x17
        /*000a*/ 	.short	(.L_194 - .L_193)
.L_193:
        /*000c*/ 	.word	0x00000000
        /*0010*/ 	.short	0x0003
        /*0012*/ 	.short	0x0018
        /*0014*/ 	.byte	0x00, 0xf0, 0x11, 0x00


	//----- nvinfo : EIATTR_KPARAM_INFO
	.align		4
.L_194:
        /*0018*/ 	.byte	0x04, 0x17
        /*001a*/ 	.short	(.L_196 - .L_195)
.L_195:
        /*001c*/ 	.word	0x00000000
        /*0020*/ 	.short	0x0002
        /*0022*/ 	.short	0x0010
        /*0024*/ 	.byte	0x00, 0xf5, 0x21, 0x00


	//----- nvinfo : EIATTR_KPARAM_INFO
	.align		4
.L_196:
        /*0028*/ 	.byte	0x04, 0x17
        /*002a*/ 	.short	(.L_198 - .L_197)
.L_197:
        /*002c*/ 	.word	0x00000000
        /*0030*/ 	.short	0x0001
        /*0032*/ 	.short	0x0008
        /*0034*/ 	.byte	0x00, 0xf5, 0x21, 0x00


	//----- nvinfo : EIATTR_KPARAM_INFO
	.align		4
.L_198:
        /*0038*/ 	.byte	0x04, 0x17
        /*003a*/ 	.short	(.L_200 - .L_199)
.L_199:
        /*003c*/ 	.word	0x00000000
        /*0040*/ 	.short	0x0000
        /*0042*/ 	.short	0x0000
        /*0044*/ 	.byte	0x00, 0xf5, 0x21, 0x00


	//----- nvinfo : EIATTR_SPARSE_MMA_MASK
	.align		4
.L_200:
        /*0048*/ 	.byte	0x03, 0x50
        /*004a*/ 	.short	0x0000


	//----- nvinfo : EIATTR_MAXREG_COUNT
	.align		4
        /*004c*/ 	.byte	0x03, 0x1b
        /*004e*/ 	.short	0x00ff


	//----- nvinfo : EIATTR_MERCURY_ISA_VERSION
	.align		4
        /*0050*/ 	.byte	0x03, 0x5f
        /*0052*/ 	.short	0x0101


	//----- nvinfo : EIATTR_VRC_CTA_INIT_COUNT
	.align		4
        /*0054*/ 	.byte	0x02, 0x4a
	.zero		1
	.zero		1


	//----- nvinfo : EIATTR_EXIT_INSTR_OFFSETS
	.align		4
        /*0058*/ 	.byte	0x04, 0x1c
        /*005a*/ 	.short	(.L_202 - .L_201)


	//   ....[0]....
.L_201:
        /*005c*/ 	.word	0x00000070


	//   ....[1]....
        /*0060*/ 	.word	0x00000130


	//----- nvinfo : EIATTR_CBANK_PARAM_SIZE
	.align		4
.L_202:
        /*0064*/ 	.byte	0x03, 0x19
        /*0066*/ 	.short	0x001c


	//----- nvinfo : EIATTR_PARAM_CBANK
	.align		4
        /*0068*/ 	.byte	0x04, 0x0a
        /*006a*/ 	.short	(.L_204 - .L_203)
	.align		4
.L_203:
        /*006c*/ 	.word	index@(.nv.constant0._ZN5cntns17vector_add_kernelEPKdS1_Pdi)
        /*0070*/ 	.short	0x0380
        /*0072*/ 	.short	0x001c


	//----- nvinfo : EIATTR_SW_WAR
	.align		4
.L_204:
        /*0074*/ 	.byte	0x04, 0x36
        /*0076*/ 	.short	(.L_206 - .L_205)
.L_205:
        /*0078*/ 	.word	0x00000008
.L_206:


//--------------------- .nv.info._ZN5cntns19vector_reset_kernelEPdi --------------------------
	.section	.nv.info._ZN5cntns19vector_reset_kernelEPdi,"",@"SHT_CUDA_INFO"
	.sectionflags	@""
	.align	4


	//----- nvinfo : EIATTR_CUDA_API_VERSION
	.align		4
        /*0000*/ 	.byte	0x04, 0x37
        /*0002*/ 	.short	(.L_208 - .L_207)
.L_207:
        /*0004*/ 	.word	0x00000082


	//----- nvinfo : EIATTR_KPARAM_INFO
	.align		4
.L_208:
        /*0008*/ 	.byte	0x04, 0x17
        /*000a*/ 	.short	(.L_210 - .L_209)
.L_209:
        /*000c*/ 	.word	0x00000000
        /*0010*/ 	.short	0x0001
        /*0012*/ 	.short	0x0008
        /*0014*/ 	.byte	0x00, 0xf0, 0x11, 0x00


	//----- nvinfo : EIATTR_KPARAM_INFO
	.align		4
.L_210:
        /*0018*/ 	.byte	0x04, 0x17
        /*001a*/ 	.short	(.L_212 - .L_211)
.L_211:
        /*001c*/ 	.word	0x00000000
        /*0020*/ 	.short	0x0000
        /*0022*/ 	.short	0x0000
        /*0024*/ 	.byte	0x00, 0xf5, 0x21, 0x00


	//----- nvinfo : EIATTR_SPARSE_MMA_MASK
	.align		4
.L_212:
        /*0028*/ 	.byte	0x03, 0x50
        /*002a*/ 	.short	0x0000


	//----- nvinfo : EIATTR_MAXREG_COUNT
	.align		4
        /*002c*/ 	.byte	0x03, 0x1b
        /*002e*/ 	.short	0x00ff


	//----- nvinfo : EIATTR_MERCURY_ISA_VERSION
	.align		4
        /*0030*/ 	.byte	0x03, 0x5f
        /*0032*/ 	.short	0x0101


	//----- nvinfo : EIATTR_VRC_CTA_INIT_COUNT
	.align		4
        /*0034*/ 	.byte	0x02, 0x4a
	.zero		1
	.zero		1


	//----- nvinfo : EIATTR_EXIT_INSTR_OFFSETS
	.align		4
        /*0038*/ 	.byte	0x04, 0x1c
        /*003a*/ 	.short	(.L_214 - .L_213)


	//   ....[0]....
.L_213:
        /*003c*/ 	.word	0x00000070


	//   ....[1]....
        /*0040*/ 	.word	0x000000c0


	//----- nvinfo : EIATTR_CBANK_PARAM_SIZE
	.align		4
.L_214:
        /*0044*/ 	.byte	0x03, 0x19
        /*0046*/ 	.short	0x000c


	//----- nvinfo : EIATTR_PARAM_CBANK
	.align		4
        /*0048*/ 	.byte	0x04, 0x0a
        /*004a*/ 	.short	(.L_216 - .L_215)
	.align		4
.L_215:
        /*004c*/ 	.word	index@(.nv.constant0._ZN5cntns19vector_reset_kernelEPdi)
        /*0050*/ 	.short	0x0380
        /*0052*/ 	.short	0x000c


	//----- nvinfo : EIATTR_SW_WAR
	.align		4
.L_216:
        /*0054*/ 	.byte	0x04, 0x36
        /*0056*/ 	.short	(.L_218 - .L_217)
.L_217:
        /*0058*/ 	.word	0x00000008
.L_218:


//--------------------- .nv.info._ZN5cntns18vector_fill_kernelEPddi --------------------------
	.section	.nv.info._ZN5cntns18vector_fill_kernelEPddi,"",@"SHT_CUDA_INFO"
	.sectionflags	@""
	.align	4


	//----- nvinfo : EIATTR_CUDA_API_VERSION
	.align		4
        /*0000*/ 	.byte	0x04, 0x37
        /*0002*/ 	.short	(.L_220 - .L_219)
.L_219:
        /*0004*/ 	.word	0x00000082


	//----- nvinfo : EIATTR_KPARAM_INFO
	.align		4
.L_220:
        /*0008*/ 	.byte	0x04, 0x17
        /*000a*/ 	.short	(.L_222 - .L_221)
.L_221:
        /*000c*/ 	.word	0x00000000
        /*0010*/ 	.short	0x0002
        /*0012*/ 	.short	0x0010
        /*0014*/ 	.byte	0x00, 0xf0, 0x11, 0x00


	//----- nvinfo : EIATTR_KPARAM_INFO
	.align		4
.L_222:
        /*0018*/ 	.byte	0x04, 0x17
        /*001a*/ 	.short	(.L_224 - .L_223)
.L_223:
        /*001c*/ 	.word	0x00000000
        /*0020*/ 	.short	0x0001
        /*0022*/ 	.short	0x0008
        /*0024*/ 	.byte	0x00, 0xf0, 0x21, 0x00


	//----- nvinfo : EIATTR_KPARAM_INFO
	.align		4
.L_224:
        /*0028*/ 	.byte	0x04, 0x17
        /*002a*/ 	.short	(.L_226 - .L_225)
.L_225:
        /*002c*/ 	.word	0x00000000
        /*0030*/ 	.short	0x0000
        /*0032*/ 	.short	0x0000
        /*0034*/ 	.byte	0x00, 0xf5, 0x21, 0x00


	//----- nvinfo : EIATTR_SPARSE_MMA_MASK
	.align		4
.L_226:
        /*0038*/ 	.byte	0x03, 0x50
        /*003a*/ 	.short	0x0000


	//----- nvinfo : EIATTR_MAXREG_COUNT
	.align		4
        /*003c*/ 	.byte	0x03, 0x1b
        /*003e*/ 	.short	0x00ff


	//----- nvinfo : EIATTR_MERCURY_ISA_VERSION
	.align		4
        /*0040*/ 	.byte	0x03, 0x5f
        /*0042*/ 	.short	0x0101


	//----- nvinfo : EIATTR_VRC_CTA_INIT_COUNT
	.align		4
        /*0044*/ 	.byte	0x02, 0x4a
	.zero		1
	.zero		1


	//----- nvinfo : EIATTR_EXIT_INSTR_OFFSETS
	.align		4
        /*0048*/ 	.byte	0x04, 0x1c
        /*004a*/ 	.short	(.L_228 - .L_227)


	//   ....[0]....
.L_227:
        /*004c*/ 	.word	0x00000070


	//   ....[1]....
        /*0050*/ 	.word	0x000000d0


	//----- nvinfo : EIATTR_CBANK_PARAM_SIZE
	.align		4
.L_228:
        /*0054*/ 	.byte	0x03, 0x19
        /*0056*/ 	.short	0x0014


	//----- nvinfo : EIATTR_PARAM_CBANK
	.align		4
        /*0058*/ 	.byte	0x04, 0x0a
        /*005a*/ 	.short	(.L_230 - .L_229)
	.align		4
.L_229:
        /*005c*/ 	.word	index@(.nv.constant0._ZN5cntns18vector_fill_kernelEPddi)
        /*0060*/ 	.short	0x0380
        /*0062*/ 	.short	0x0014


	//----- nvinfo : EIATTR_SW_WAR
	.align		4
.L_230:
        /*0064*/ 	.byte	0x04, 0x36
        /*0066*/ 	.short	(.L_232 - .L_231)
.L_231:
        /*0068*/ 	.word	0x00000008
.L_232:


//--------------------- .nv.info._ZN5cntns23vector_randomize_kernelEPdddi --------------------------
	.section	.nv.info._ZN5cntns23vector_randomize_kernelEPdddi,"",@"SHT_CUDA_INFO"
	.sectionflags	@""
	.align	4


	//----- nvinfo : EIATTR_CUDA_API_VERSION
	.align		4
        /*0000*/ 	.byte	0x04, 0x37
        /*0002*/ 	.short	(.L_234 - .L_233)
.L_233:
        /*0004*/ 	.word	0x00000082


	//----- nvinfo : EIATTR_KPARAM_INFO
	.align		4
.L_234:
        /*0008*/ 	.byte	0x04, 0x17
        /*000a*/ 	.short	(.L_236 - .L_235)
.L_235:
        /*000c*/ 	.word	0x00000000
        /*0010*/ 	.short	0x0003
        /*0012*/ 	.short	0x0018
        /*0014*/ 	.byte	0x00, 0xf0, 0x11, 0x00


	//----- nvinfo : EIATTR_KPARAM_INFO
	.align		4
.L_236:
        /*0018*/ 	.byte	0x04, 0x17
        /*001a*/ 	.short	(.L_238 - .L_237)
.L_237:
        /*001c*/ 	.word	0x00000000
        /*0020*/ 	.short	0x0002
        /*0022*/ 	.short	0x0010
        /*0024*/ 	.byte	0x00, 0xf0, 0x21, 0x00


	//----- nvinfo : EIATTR_KPARAM_INFO
	.align		4
.L_238:
        /*0028*/ 	.byte	0x04, 0x17
        /*002a*/ 	.short	(.L_240 - .L_239)
.L_239:
        /*002c*/ 	.word	0x00000000
        /*0030*/ 	.short	0x0001
        /*0032*/ 	.short	0x0008
        /*0034*/ 	.byte	0x00, 0xf0, 0x21, 0x00


	//----- nvinfo : EIATTR_KPARAM_INFO
	.align		4
.L_240:
        /*0038*/ 	.byte	0x04, 0x17
        /*003a*/ 	.short	(.L_242 - .L_241)
.L_241:
        /*003c*/ 	.word	0x00000000
        /*0040*/ 	.short	0x0000
        /*0042*/ 	.short	0x0000
        /*0044*/ 	.byte	0x00, 0xf5, 0x21, 0x00


	//----- nvinfo : EIATTR_SPARSE_MMA_MASK
	.align		4
.L_242:
        /*0048*/ 	.byte	0x03, 0x50
        /*004a*/ 	.short	0x0000


	//----- nvinfo : EIATTR_MAXREG_COUNT
	.align		4
        /*004c*/ 	.byte	0x03, 0x1b
        /*004e*/ 	.short	0x00ff


	//----- nvinfo : EIATTR_MERCURY_ISA_VERSION
	.align		4
        /*0050*/ 	.byte	0x03, 0x5f
        /*0052*/ 	.short	0x0101


	//----- nvinfo : EIATTR_VRC_CTA_INIT_COUNT
	.align		4
        /*0054*/ 	.byte	0x02, 0x4a
	.zero		1
	.zero		1


	//----- nvinfo : EIATTR_EXIT_INSTR_OFFSETS
	.align		4
        /*0058*/ 	.byte	0x04, 0x1c
        /*005a*/ 	.short	(.L_244 - .L_243)


	//   ....[0]....
.L_243:
        /*005c*/ 	.word	0x00000080


	//   ....[1]....
        /*0060*/ 	.word	0x00000240


	//----- nvinfo : EIATTR_CBANK_PARAM_SIZE
	.align		4
.L_244:
        /*0064*/ 	.byte	0x03, 0x19
        /*0066*/ 	.short	0x001c


	//----- nvinfo : EIATTR_PARAM_CBANK
	.align		4
        /*0068*/ 	.byte	0x04, 0x0a
        /*006a*/ 	.short	(.L_246 - .L_245)
	.align		4
.L_245:
        /*006c*/ 	.word	index@(.nv.constant0._ZN5cntns23vector_randomize_kernelEPdddi)
        /*0070*/ 	.short	0x0380
        /*0072*/ 	.short	0x001c


	//----- nvinfo : EIATTR_SW_WAR
	.align		4
.L_246:
        /*0074*/ 	.byte	0x04, 0x36
        /*0076*/ 	.short	(.L_248 - .L_247)
.L_247:
        /*0078*/ 	.word	0x00000008
.L_248:


//--------------------- .nv.callgraph             --------------------------
	.section	.nv.callgraph,"",@"SHT_CUDA_CALLGRAPH"
	.align	4
	.sectionentsize	8
	.align		4
        /*0000*/ 	.word	0x00000000
	.align		4
        /*0004*/ 	.word	0xffffffff
	.align		4
        /*0008*/ 	.word	0x00000000
	.align		4
        /*000c*/ 	.word	0xfffffffe
	.align		4
        /*0010*/ 	.word	0x00000000
	.align		4
        /*0014*/ 	.word	0xfffffffd
	.align		4
        /*0018*/ 	.word	0x00000000
	.align		4
        /*001c*/ 	.word	0xfffffffc


//--------------------- .nv.constant4             --------------------------
	.section	.nv.constant4,"a",@progbits
	.align	8
	.align		8
.nv.constant4:
        /*0000*/ 	.dword	precalc_xorwow_matrix
	.align		8
        /*0008*/ 	.dword	precalc_xorwow_offset_matrix
	.align		8
        /*0010*/ 	.dword	mrg32k3aM1
	.align		8
        /*0018*/ 	.dword	mrg32k3aM2
	.align		8
        /*0020*/ 	.dword	mrg32k3aM1SubSeq
	.align		8
        /*0028*/ 	.dword	mrg32k3aM2SubSeq
	.align		8
        /*0030*/ 	.dword	mrg32k3aM1Seq
	.align		8
        /*0038*/ 	.dword	mrg32k3aM2Seq


//--------------------- .nv.constant3             --------------------------
	.section	.nv.constant3,"a",@progbits
	.align	8
.nv.constant3:
	.type		__cr_lgamma_table,@object
	.size		__cr_lgamma_table,(.L_8 - __cr_lgamma_table)
__cr_lgamma_table:
        /*0000*/ 	.byte	0x00, 0x00, 0x00, 0x00, 0x00, 0x00, 0x00, 0x00, 0x00, 0x00, 0x00, 0x00, 0x00, 0x00, 0x00, 0x00
        /*0010*/ 	.byte	0xef, 0x39, 0xfa, 0xfe, 0x42, 0x2e, 0xe6, 0x3f, 0x02, 0x20, 0x2a, 0xfa, 0x0b, 0xab, 0xfc, 0x3f
        /*0020*/ 	.byte	0xf9, 0x2c, 0x92, 0x7c, 0xa7, 0x6c, 0x09, 0x40, 0xc9, 0x79, 0x44, 0x3c, 0x64, 0x26, 0x13, 0x40
        /*0030*/ 	.byte	0xca, 0x01, 0xcf, 0x3a, 0x27, 0x51, 0x1a, 0x40, 0x30, 0xcc, 0x2d, 0xf3, 0xe1, 0x0c, 0x21, 0x40
        /*0040*/ 	.byte	0x0d, 0xb7, 0xfc, 0x82, 0x8e, 0x35, 0x25, 0x40
.L_8:


//--------------------- .text._ZN5cntns21quadratic_cost_kernelEPKdS1_Pdi --------------------------
	.section	.text._ZN5cntns21quadratic_cost_kernelEPKdS1_Pdi,"ax",@progbits
	.align	128
        .global         _ZN5cntns21quadratic_cost_kernelEPKdS1_Pdi
        .type           _ZN5cntns21quadratic_cost_kernelEPKdS1_Pdi,@function
        .size           _ZN5cntns21quadratic_cost_kernelEPKdS1_Pdi,(.L_x_28 - _ZN5cntns21quadratic_cost_kernelEPKdS1_Pdi)
        .other          _ZN5cntns21quadratic_cost_kernelEPKdS1_Pdi,@"STO_CUDA_ENTRY STV_DEFAULT"
_ZN5cntns21quadratic_cost_kernelEPKdS1_Pdi:
.text._ZN5cntns21quadratic_cost_kernelEPKdS1_Pdi:
[----:B------:R-:W-:Y:S01]  /*0000*/  LDC R1, c[0x0][0x37c] ;  /* 0x0000df00ff017b82 */ /* 0x000fe20000000800 */
[----:B------:R-:W0:Y:S07]  /*0010*/  S2R R0, SR_TID.X ;  /* 0x0000000000007919 */ /* 0x000e2e0000002100 */
[----:B------:R-:W0:Y:S01]  /*0020*/  S2UR UR4, SR_CTAID.X ;  /* 0x00000000000479c3 */ /* 0x000e220000002500 */
[----:B------:R-:W1:Y:S01]  /*0030*/  LDCU UR9, c[0x0][0x398] ;  /* 0x00007300ff0977ac */ /* 0x000e620008000800 */
[----:B------:R-:W-:Y:S01]  /*0040*/  BSSY.RECONVERGENT B0, `(.L_x_0) ;  /* 0x0000014000007945 */ /* 0x000fe20003800200 */
[----:B------:R-:W2:Y:S05]  /*0050*/  LDCU.64 UR10, c[0x0][0x358] ;  /* 0x00006b00ff0a77ac */ /* 0x000eaa0008000a00 */
[----:B------:R-:W0:Y:S02]  /*0060*/  LDC R9, c[0x0][0x360] ;  /* 0x0000d800ff097b82 */ /* 0x000e240000000800 */
[----:B0-----:R-:W-:-:S05]  /*0070*/  IMAD R9, R9, UR4, R0 ;  /* 0x0000000409097c24 */ /* 0x001fca000f8e0200 */
[C---:B-1----:R-:W-:Y:S02]  /*0080*/  ISETP.GE.U32.AND P0, PT, R9.reuse, UR9, PT ;  /* 0x0000000909007c0c */ /* 0x042fe4000bf06070 */
[----:B------:R-:W-:-:S11]  /*0090*/  ISETP.NE.AND P1, PT, R9, RZ, PT ;  /* 0x000000ff0900720c */ /* 0x000fd60003f25270 */
[----:B--2---:R-:W-:Y:S05]  /*00a0*/  @P0 BRA `(.L_x_1) ;  /* 0x0000000000340947 */ /* 0x004fea0003800000 */
[----:B------:R-:W0:Y:S08]  /*00b0*/  LDC.64 R2, c[0x0][0x380] ;  /* 0x0000e000ff027b82 */ /* 0x000e300000000a00 */
[----:B------:R-:W1:Y:S01]  /*00c0*/  LDC.64 R4, c[0x0][0x388] ;  /* 0x0000e200ff047b82 */ /* 0x000e620000000a00 */
[----:B0-----:R-:W-:-:S06]  /*00d0*/  IMAD.WIDE.U32 R2, R9, 0x8, R2 ;  /* 0x0000000809027825 */ /* 0x001fcc00078e0002 */
[----:B------:R-:W2:Y:S01]  /*00e0*/  LDG.E.64 R2, desc[UR10][R2.64] ;  /* 0x0000000a02027981 */ /* 0x000ea2000c1e1b00 */
[----:B-1----:R-:W-:-:S06]  /*00f0*/  IMAD.WIDE.U32 R4, R9, 0x8, R4 ;  /* 0x0000000809047825 */ /* 0x002fcc00078e0004 */
[----:B------:R-:W2:Y:S01]  /*0100*/  LDG.E.64 R4, desc[UR10][R4.64] ;  /* 0x0000000a04047981 */ /* 0x000ea2000c1e1b00 */
[----:B------:R-:W0:Y:S01]  /*0110*/  S2UR UR5, SR_CgaCtaId ;  /* 0x00000000000579c3 */ /* 0x000e220000008800 */
[----:B------:R-:W-:Y:S02]  /*0120*/  UMOV UR4, 0x400 ;  /* 0x0000040000047882 */ /* 0x000fe40000000000 */
[----:B0-----:R-:W-:-:S06]  /*0130*/  ULEA UR4, UR5, UR4, 0x18 ;  /* 0x0000000405047291 */ /* 0x001fcc000f8ec0ff */
[----:B------:R-:W-:Y:S01]  /*0140*/  LEA R9, R9, UR4, 0x3 ;  /* 0x0000000409097c11 */ /* 0x000fe2000f8e18ff */
[----:B--2---:R-:W-:-:S08]  /*0150*/  DADD R6, R2, -R4 ;  /* 0x0000000002067229 */ /* 0x004fd00000000804 */
[----:B------:R-:W-:-:S07]  /*0160*/  DMUL R6, R6, R6 ;  /* 0x0000000606067228 */ /* 0x000fce0000000000 */
[----:B------:R0:W-:Y:S04]  /*0170*/  STS.64 [R9], R6 ;  /* 0x0000000609007388 */ /* 0x0001e80000000a00 */
.L_x_1:
[----:B------:R-:W-:Y:S05]  /*0180*/  BSYNC.RECONVERGENT B0 ;  /* 0x0000000000007941 */ /* 0x000fea0003800200 */
.L_x_0:
[----:B------:R-:W-:Y:S06]  /*0190*/  BAR.SYNC.DEFER_BLOCKING 0x0 ;  /* 0x0000000000007b1d */ /* 0x000fec0000010000 */
[----:B------:R-:W-:Y:S05]  /*01a0*/  @P1 EXIT ;  /* 0x000000000000194d */ /* 0x000fea0003800000 */
[----:B------:R-:W-:Y:S01]  /*01b0*/  UISETP.GE.AND UP0, UPT, UR9, 0x1, UPT ;  /* 0x000000010900788c */ /* 0x000fe2000bf06270 */
[----:B------:R-:W-:-:S08]  /*01c0*/  CS2R R14, SRZ ;  /* 0x00000000000e7805 */ /* 0x000fd0000001ff00 */
[----:B------:R-:W-:Y:S05]  /*01d0*/  BRA.U !UP0, `(.L_x_2) ;  /* 0x00000005086c7547 */ /* 0x000fea000b800000 */
[----:B------:R-:W-:Y:S01]  /*01e0*/  UISETP.GE.U32.AND UP1, UPT, UR9, 0x10, UPT ;  /* 0x000000100900788c */ /* 0x000fe2000bf26070 */
[----:B------:R-:W-:Y:S01]  /*01f0*/  CS2R R14, SRZ ;  /* 0x00000000000e7805 */ /* 0x000fe2000001ff00 */
[----:B------:R-:W-:Y:S01]  /*0200*/  ULOP3.LUT UR7, UR9, 0xf, URZ, 0xc0, !UPT ;  /* 0x0000000f09077892 */ /* 0x000fe2000f8ec0ff */
[----:B------:R-:W-:-:S03]  /*0210*/  UMOV UR4, URZ ;  /* 0x000000ff00047c82 */ /* 0x000fc60008000000 */
[----:B------:R-:W-:-:S03]  /*0220*/  UISETP.NE.AND UP0, UPT, UR7, URZ, UPT ;  /* 0x000000ff0700728c */ /* 0x000fc6000bf05270 */
[----:B------:R-:W-:Y:S08]  /*0230*/  BRA.U !UP1, `(.L_x_3) ;  /* 0x00000001098c7547 */ /* 0x000ff0000b800000 */
[----:B------:R-:W1:Y:S01]  /*0240*/  S2UR UR6, SR_CgaCtaId ;  /* 0x00000000000679c3 */ /* 0x000e620000008800 */
[----:B------:R-:W-:Y:S01]  /*0250*/  UMOV UR5, 0x400 ;  /* 0x0000040000057882 */ /* 0x000fe20000000000 */
[----:B------:R-:W-:Y:S01]  /*0260*/  ULOP3.LUT UR4, UR9, 0x7ffffff0, URZ, 0xc0, !UPT ;  /* 0x7ffffff009047892 */ /* 0x000fe2000f8ec0ff */
[----:B------:R-:W-:Y:S01]  /*0270*/  CS2R R14, SRZ ;  /* 0x00000000000e7805 */ /* 0x000fe2000001ff00 */
[----:B-1----:R-:W-:Y:S02]  /*0280*/  ULEA UR5, UR6, UR5, 0x18 ;  /* 0x0000000506057291 */ /* 0x002fe4000f8ec0ff */
[----:B------:R-:W-:Y:S02]  /*0290*/  UIADD3 UR6, UPT, UPT, -UR4, URZ, URZ ;  /* 0x000000ff04067290 */ /* 0x000fe4000fffe1ff */
[----:B------:R-:W-:-:S12]  /*02a0*/  UIADD3 UR5, UPT, UPT, UR5, 0x40, URZ ;  /* 0x0000004005057890 */ /* 0x000fd8000fffe0ff */
.L_x_4:
[----:B------:R-:W1:Y:S01]  /*02b0*/  LDS.128 R16, [UR5+-0x40] ;  /* 0xffffc005ff107984 */ /* 0x000e620008000c00 */
[----:B------:R-:W-:-:S03]  /*02c0*/  UIADD3 UR6, UPT, UPT, UR6, 0x10, URZ ;  /* 0x0000001006067890 */ /* 0x000fc6000fffe0ff */
[----:B0-----:R-:W0:Y:S01]  /*02d0*/  LDS.128 R8, [UR5+-0x30] ;  /* 0xffffd005ff087984 */ /* 0x001e220008000c00 */
[----:B------:R-:W-:-:S03]  /*02e0*/  UISETP.NE.AND UP1, UPT, UR6, URZ, UPT ;  /* 0x000000ff0600728c */ /* 0x000fc6000bf25270 */
[----:B------:R-:W2:Y:S01]  /*02f0*/  LDS.128 R4, [UR5+-0x20] ;  /* 0xffffe005ff047984 */ /* 0x000ea20008000c00 */
[----:B-1----:R-:W-:-:S03]  /*0300*/  DADD R16, R16, R14 ;  /* 0x0000000010107229 */ /* 0x002fc6000000000e */
[----:B------:R-:W1:Y:S05]  /*0310*/  LDS.128 R12, [UR5+-0x10] ;  /* 0xfffff005ff0c7984 */ /* 0x000e6a0008000c00 */
[----:B------:R-:W-:-:S08]  /*0320*/  DADD R16, R16, R18 ;  /* 0x0000000010107229 */ /* 0x000fd00000000012 */
[----:B0-----:R-:W-:-:S08]  /*0330*/  DADD R8, R16, R8 ;  /* 0x0000000010087229 */ /* 0x001fd00000000008 */
[----:B------:R-:W-:Y:S02]  /*0340*/  DADD R2, R8, R10 ;  /* 0x0000000008027229 */ /* 0x000fe4000000000a */
[----:B------:R-:W0:Y:S06]  /*0350*/  LDS.128 R8, [UR5] ;  /* 0x00000005ff087984 */ /* 0x000e2c0008000c00 */
[----:B--2---:R-:W-:-:S08]  /*0360*/  DADD R2, R2, R4 ;  /* 0x0000000002027229 */ /* 0x004fd00000000004 */
[----:B------:R-:W-:Y:S01]  /*0370*/  DADD R2, R2, R6 ;  /* 0x0000000002027229 */ /* 0x000fe20000000006 */
[----:B------:R-:W2:Y:S07]  /*0380*/  LDS.128 R4, [UR5+0x10] ;  /* 0x00001005ff047984 */ /* 0x000eae0008000c00 */
[----:B-1----:R-:W-:-:S08]  /*0390*/  DADD R2, R2, R12 ;  /* 0x0000000002027229 */ /* 0x002fd0000000000c */
[----:B------:R-:W-:Y:S01]  /*03a0*/  DADD R2, R2, R14 ;  /* 0x0000000002027229 */ /* 0x000fe2000000000e */
[----:B------:R-:W1:Y:S07]  /*03b0*/  LDS.128 R12, [UR5+0x20] ;  /* 0x00002005ff0c7984 */ /* 0x000e6e0008000c00 */
[----:B0-----:R-:W-:-:S08]  /*03c0*/  DADD R2, R2, R8 ;  /* 0x0000000002027229 */ /* 0x001fd00000000008 */
[----:B------:R-:W-:Y:S01]  /*03d0*/  DADD R2, R2, R10 ;  /* 0x0000000002027229 */ /* 0x000fe2000000000a */
[----:B------:R-:W0:Y:S01]  /*03e0*/  LDS.128 R8, [UR5+0x30] ;  /* 0x00003005ff087984 */ /* 0x000e220008000c00 */
[----:B------:R-:W-:-:S06]  /*03f0*/  UIADD3 UR5, UPT, UPT, UR5, 0x80, URZ ;  /* 0x0000008005057890 */ /* 0x000fcc000fffe0ff */
[----:B--2---:R-:W-:-:S08]  /*0400*/  DADD R2, R2, R4 ;  /* 0x0000000002027229 */ /* 0x004fd00000000004 */
[----:B------:R-:W-:-:S08]  /*0410*/  DADD R2, R2, R6 ;  /* 0x0000000002027229 */ /* 0x000fd00000000006 */
[----:B-1----:R-:W-:-:S08]  /*0420*/  DADD R2, R2, R12 ;  /* 0x0000000002027229 */ /* 0x002fd0000000000c */
[----:B------:R-:W-:-:S08]  /*0430*/  DADD R2, R2, R14 ;  /* 0x0000000002027229 */ /* 0x000fd0000000000e */
[----:B0-----:R-:W-:-:S08]  /*0440*/  DADD R2, R2, R8 ;  /* 0x0000000002027229 */ /* 0x001fd00000000008 */
[----:B------:R-:W-:Y:S01]  /*0450*/  DADD R14, R2, R10 ;  /* 0x00000000020e7229 */ /* 0x000fe2000000000a */
[----:B------:R-:W-:Y:S10]  /*0460*/  BRA.U UP1, `(.L_x_4) ;  /* 0xfffffffd01907547 */ /* 0x000ff4000b83ffff */
.L_x_3:
[----:B------:R-:W-:Y:S05]  /*0470*/  BRA.U !UP0, `(.L_x_2) ;  /* 0x0000000108c47547 */ /* 0x000fea000b800000 */
[----:B------:R-:W-:Y:S02]  /*0480*/  UISETP.GE.U32.AND UP0, UPT, UR7, 0x8, UPT ;  /* 0x000000080700788c */ /* 0x000fe4000bf06070 */
[----:B------:R-:W-:-:S04]  /*0490*/  ULOP3.LUT UR8, UR9, 0x7, URZ, 0xc0, !UPT ;  /* 0x0000000709087892 */ /* 0x000fc8000f8ec0ff */
[----:B------:R-:W-:-:S03]  /*04a0*/  UISETP.NE.AND UP1, UPT, UR8, URZ, UPT ;  /* 0x000000ff0800728c */ /* 0x000fc6000bf25270 */
[----:B------:R-:W-:Y:S08]  /*04b0*/  BRA.U !UP0, `(.L_x_5) ;  /* 0x0000000108447547 */ /* 0x000ff0000b800000 */
[----:B------:R-:W1:Y:S01]  /*04c0*/  S2UR UR6, SR_CgaCtaId ;  /* 0x00000000000679c3 */ /* 0x000e620000008800 */
[----:B------:R-:W-:Y:S02]  /*04d0*/  UMOV UR5, 0x400 ;  /* 0x0000040000057882 */ /* 0x000fe40000000000 */
[----:B-1----:R-:W-:-:S04]  /*04e0*/  ULEA UR5, UR6, UR5, 0x18 ;  /* 0x0000000506057291 */ /* 0x002fc8000f8ec0ff */
[----:B------:R-:W-:Y:S02]  /*04f0*/  ULEA UR5, UR4, UR5, 0x3 ;  /* 0x0000000504057291 */ /* 0x000fe4000f8e18ff */
[----:B------:R-:W-:-:S07]  /*0500*/  UIADD3 UR4, UPT, UPT, UR4, 0x8, URZ ;  /* 0x0000000804047890 */ /* 0x000fce000fffe0ff */
[----:B------:R-:W1:Y:S04]  /*0510*/  LDS.128 R16, [UR5] ;  /* 0x00000005ff107984 */ /* 0x000e680008000c00 */
[----:B0-----:R-:W0:Y:S04]  /*0520*/  LDS.128 R8, [UR5+0x10] ;  /* 0x00001005ff087984 */ /* 0x001e280008000c00 */
[----:B------:R-:W2:Y:S01]  /*0530*/  LDS.128 R4, [UR5+0x20] ;  /* 0x00002005ff047984 */ /* 0x000ea20008000c00 */
[----:B-1----:R-:W-:-:S03]  /*0540*/  DADD R16, R14, R16 ;  /* 0x000000000e107229 */ /* 0x002fc60000000010 */
[----:B------:R-:W1:Y:S05]  /*0550*/  LDS.128 R12, [UR5+0x30] ;  /* 0x00003005ff0c7984 */ /* 0x000e6a0008000c00 */
[----:B------:R-:W-:-:S08]  /*0560*/  DADD R16, R16, R18 ;  /* 0x0000000010107229 */ /* 0x000fd00000000012 */
[----:B0-----:R-:W-:-:S08]  /*0570*/  DADD R8, R16, R8 ;  /* 0x0000000010087229 */ /* 0x001fd00000000008 */
[----:B------:R-:W-:-:S08]  /*0580*/  DADD R8, R8, R10 ;  /* 0x0000000008087229 */ /* 0x000fd0000000000a */
[----:B--2---:R-:W-:-:S08]  /*0590*/  DADD R4, R8, R4 ;  /* 0x0000000008047229 */ /* 0x004fd00000000004 */
[----:B------:R-:W-:-:S08]  /*05a0*/  DADD R4, R4, R6 ;  /* 0x0000000004047229 */ /* 0x000fd00000000006 */
[----:B-1----:R-:W-:-:S08]  /*05b0*/  DADD R4, R4, R12 ;  /* 0x0000000004047229 */ /* 0x002fd0000000000c */
[----:B------:R-:W-:-:S11]  /*05c0*/  DADD R14, R4, R14 ;  /* 0x00000000040e7229 */ /* 0x000fd6000000000e */
.L_x_5:
        /* <DEDUP_REMOVED lines=10> */
[----:B0-----:R-:W0:Y:S04]  /*0670*/  LDS.128 R4, [UR6] ;  /* 0x00000006ff047984 */ /* 0x001e280008000c00 */
[----:B------:R-:W1:Y:S01]  /*0680*/  LDS.128 R8, [UR6+0x10] ;  /* 0x00001006ff087984 */ /* 0x000e620008000c00 */
[----:B0-----:R-:W-:-:S08]  /*0690*/  DADD R4, R14, R4 ;  /* 0x000000000e047229 */ /* 0x001fd00000000004 */
[----:B------:R-:W-:-:S08]  /*06a0*/  DADD R4, R4, R6 ;  /* 0x0000000004047229 */ /* 0x000fd00000000006 */
[----:B-1----:R-:W-:-:S08]  /*06b0*/  DADD R4, R4, R8 ;  /* 0x0000000004047229 */ /* 0x002fd00000000008 */
[----:B------:R-:W-:-:S11]  /*06c0*/  DADD R14, R4, R10 ;  /* 0x00000000040e7229 */ /* 0x000fd6000000000a */
.L_x_6:
[----:B------:R-:W-:Y:S05]  /*06d0*/  BRA.U !UP1, `(.L_x_2) ;  /* 0x00000001092c7547 */ /* 0x000fea000b800000 */
[----:B------:R-:W1:Y:S01]  /*06e0*/  S2UR UR7, SR_CgaCtaId ;  /* 0x00000000000779c3 */ /* 0x000e620000008800 */
[----:B------:R-:W-:Y:S01]  /*06f0*/  UMOV UR6, 0x400 ;  /* 0x0000040000067882 */ /* 0x000fe20000000000 */
[----:B------:R-:W-:Y:S02]  /*0700*/  UIADD3 UR5, UPT, UPT, -UR5, URZ, URZ ;  /* 0x000000ff05057290 */ /* 0x000fe4000fffe1ff */
[----:B-1----:R-:W-:-:S04]  /*0710*/  ULEA UR6, UR7, UR6, 0x18 ;  /* 0x0000000607067291 */ /* 0x002fc8000f8ec0ff */
[----:B------:R-:W-:-:S12]  /*0720*/  ULEA UR4, UR4, UR6, 0x3 ;  /* 0x0000000604047291 */ /* 0x000fd8000f8e18ff */
.L_x_7:
[----:B------:R-:W1:Y:S01]  /*0730*/  LDS.64 R2, [UR4] ;  /* 0x00000004ff027984 */ /* 0x000e620008000a00 */
[----:B------:R-:W-:Y:S02]  /*0740*/  UIADD3 UR5, UPT, UPT, UR5, 0x1, URZ ;  /* 0x0000000105057890 */ /* 0x000fe4000fffe0ff */
[----:B------:R-:W-:Y:S02]  /*0750*/  UIADD3 UR4, UPT, UPT, UR4, 0x8, URZ ;  /* 0x0000000804047890 */ /* 0x000fe4000fffe0ff */
[----:B------:R-:W-:Y:S01]  /*0760*/  UISETP.NE.AND UP0, UPT, UR5, URZ, UPT ;  /* 0x000000ff0500728c */ /* 0x000fe2000bf05270 */
[----:B-1----:R-:W-:-:S08]  /*0770*/  DADD R14, R2, R14 ;  /* 0x00000000020e7229 */ /* 0x002fd0000000000e */
[----:B------:R-:W-:Y:S05]  /*0780*/  BRA.U UP0, `(.L_x_7) ;  /* 0xfffffffd00e87547 */ /* 0x000fea000b83ffff */
.L_x_2:
[----:B------:R-:W1:Y:S01]  /*0790*/  I2F.F64 R2, UR9 ;  /* 0x0000000900027d12 */ /* 0x000e620008201c00 */
[----:B------:R-:W2:Y:S01]  /*07a0*/  LDC.64 R4, c[0x0][0x390] ;  /* 0x0000e400ff047b82 */ /* 0x000ea20000000a00 */
[----:B-1----:R-:W-:-:S08]  /*07b0*/  DMUL R2, R2, 0.5 ;  /* 0x3fe0000002027828 */ /* 0x002fd00000000000 */
[----:B------:R-:W-:-:S07]  /*07c0*/  DMUL R2, R2, R14 ;  /* 0x0000000e02027228 */ /* 0x000fce0000000000 */
[----:B--2---:R-:W-:Y:S01]  /*07d0*/  STG.E.64 desc[UR10][R4.64], R2 ;  /* 0x0000000204007986 */ /* 0x004fe2000c101b0a */
[----:B------:R-:W-:Y:S05]  /*07e0*/  EXIT ;  /* 0x000000000000794d */ /* 0x000fea0003800000 */
.L_x_8:
[----:B------:R-:W-:-:S00]  /*07f0*/  BRA `(.L_x_8) ;  /* 0xfffffffc00fc7947 */ /* 0x000fc0000383ffff */
[----:B------:R-:W-:-:S00]  /*0800*/  NOP ;  /* 0x0000000000007918 */ /* 0x000fc00000000000 */
[----:B------:R-:W-:-:S00]  /*0810*/  NOP ;  /* 0x0000000000007918 */ /* 0x000fc00000000000 */
[----:B------:R-:W-:-:S00]  /*0820*/  NOP ;  /* 0x0000000000007918 */ /* 0x000fc00000000000 */
[----:B------:R-:W-:-:S00]  /*0830*/  NOP ;  /* 0x0000000000007918 */ /* 0x000fc00000000000 */
[----:B------:R-:W-:-:S00]  /*0840*/  NOP ;  /* 0x0000000000007918 */ /* 0x000fc00000000000 */
[----:B------:R-:W-:-:S00]  /*0850*/  NOP ;  /* 0x0000000000007918 */ /* 0x000fc00000000000 */
[----:B------:R-:W-:-:S00]  /*0860*/  NOP ;  /* 0x0000000000007918 */ /* 0x000fc00000000000 */
[----:B------:R-:W-:-:S00]  /*0870*/  NOP ;  /* 0x0000000000007918 */ /* 0x000fc00000000000 */
.L_x_28:


//--------------------- .text._ZN5cntns24logsig_derivative_kernelEPKdPdi --------------------------
	.section	.text._ZN5cntns24logsig_derivative_kernelEPKdPdi,"ax",@progbits
	.align	128
        .global         _ZN5cntns24logsig_derivative_kernelEPKdPdi
        .type           _ZN5cntns24logsig_derivative_kernelEPKdPdi,@function
        .size           _ZN5cntns24logsig_derivative_kernelEPKdPdi,(.L_x_29 - _ZN5cntns24logsig_derivative_kernelEPKdPdi)
        .other          _ZN5cntns24logsig_derivative_kernelEPKdPdi,@"STO_CUDA_ENTRY STV_DEFAULT"
_ZN5cntns24logsig_derivative_kernelEPKdPdi:
.text._ZN5cntns24logsig_derivative_kernelEPKdPdi:
[----:B------:R-:W-:Y:S01]  /*0000*/  LDC R1, c[0x0][0x37c] ;  /* 0x0000df00ff017b82 */ /* 0x000fe20000000800 */
[----:B------:R-:W0:Y:S07]  /*0010*/  S2R R0, SR_TID.X ;  /* 0x0000000000007919 */ /* 0x000e2e0000002100 */
[----:B------:R-:W0:Y:S01]  /*0020*/  S2UR UR4, SR_CTAID.X ;  /* 0x00000000000479c3 */ /* 0x000e220000002500 */
[----:B------:R-:W1:Y:S07]  /*0030*/  LDCU UR5, c[0x0][0x390] ;  /* 0x00007200ff0577ac */ /* 0x000e6e0008000800 */
[----:B------:R-:W0:Y:S02]  /*0040*/  LDC R9, c[0x0][0x360] ;  /* 0x0000d800ff097b82 */ /* 0x000e240000000800 */
[----:B0-----:R-:W-:-:S05]  /*0050*/  IMAD R9, R9, UR4, R0 ;  /* 0x0000000409097c24 */ /* 0x001fca000f8e0200 */
[----:B-1----:R-:W-:-:S13]  /*0060*/  ISETP.GE.U32.AND P0, PT, R9, UR5, PT ;  /* 0x0000000509007c0c */ /* 0x002fda000bf06070 */
[----:B------:R-:W-:Y:S05]  /*0070*/  @P0 EXIT ;  /* 0x000000000000094d */ /* 0x000fea0003800000 */
[----:B------:R-:W0:Y:S01]  /*0080*/  LDC.64 R2, c[0x0][0x380] ;  /* 0x0000e000ff027b82 */ /* 0x000e220000000a00 */
[----:B------:R-:W1:Y:S07]  /*0090*/  LDCU.64 UR4, c[0x0][0x358] ;  /* 0x00006b00ff0477ac */ /* 0x000e6e0008000a00 */
[----:B------:R-:W2:Y:S01]  /*00a0*/  LDC.64 R6, c[0x0][0x388] ;  /* 0x0000e200ff067b82 */ /* 0x000ea20000000a00 */
[----:B0-----:R-:W-:-:S06]  /*00b0*/  IMAD.WIDE.U32 R2, R9, 0x8, R2 ;  /* 0x0000000809027825 */ /* 0x001fcc00078e0002 */
[----:B-1----:R-:W3:Y:S01]  /*00c0*/  LDG.E.64 R2, desc[UR4][R2.64] ;  /* 0x0000000402027981 */ /* 0x002ee2000c1e1b00 */
[----:B--2---:R-:W-:Y:S01]  /*00d0*/  IMAD.WIDE.U32 R6, R9, 0x8, R6 ;  /* 0x0000000809067825 */ /* 0x004fe200078e0006 */
[----:B---3--:R-:W-:-:S08]  /*00e0*/  DADD R4, -R2, 1 ;  /* 0x3ff0000002047429 */ /* 0x008fd00000000100 */
[----:B------:R-:W-:-:S07]  /*00f0*/  DMUL R4, R2, R4 ;  /* 0x0000000402047228 */ /* 0x000fce0000000000 */
[----:B------:R-:W-:Y:S01]  /*0100*/  STG.E.64 desc[UR4][R6.64], R4 ;  /* 0x0000000406007986 */ /* 0x000fe2000c101b04 */
[----:B------:R-:W-:Y:S05]  /*0110*/  EXIT ;  /* 0x000000000000794d */ /* 0x000fea0003800000 */
.L_x_9:
        /* <DEDUP_REMOVED lines=14> */
.L_x_29:


//--------------------- .text._ZN5cntns13logsig_kernelEPKdPdi --------------------------
	.section	.text._ZN5cntns13logsig_kernelEPKdPdi,"ax",@progbits
	.align	128
        .global         _ZN5cntns13logsig_kernelEPKdPdi
        .type           _ZN5cntns13logsig_kernelEPKdPdi,@function
        .size           _ZN5cntns13logsig_kernelEPKdPdi,(.L_x_27 - _ZN5cntns13logsig_kernelEPKdPdi)
        .other          _ZN5cntns13logsig_kernelEPKdPdi,@"STO_CUDA_ENTRY STV_DEFAULT"
_ZN5cntns13logsig_kernelEPKdPdi:
.text._ZN5cntns13logsig_kernelEPKdPdi:
        /* <DEDUP_REMOVED lines=9> */
[----:B------:R-:W1:Y:S01]  /*0090*/  LDCU.64 UR4, c[0x0][0x358] ;  /* 0x00006b00ff0477ac */ /* 0x000e620008000a00 */
[----:B0-----:R-:W-:-:S06]  /*00a0*/  IMAD.WIDE.U32 R2, R0, 0x8, R2 ;  /* 0x0000000800027825 */ /* 0x001fcc00078e0002 */
[----:B-1----:R-:W2:Y:S01]  /*00b0*/  LDG.E.64 R2, desc[UR4][R2.64] ;  /* 0x0000000402027981 */ /* 0x002ea2000c1e1b00 */
[----:B------:R-:W-:Y:S01]  /*00c0*/  IMAD.MOV.U32 R4, RZ, RZ, 0x652b82fe ;  /* 0x652b82feff047424 */ /* 0x000fe200078e00ff */
[----:B------:R-:W-:Y:S01]  /*00d0*/  UMOV UR6, 0xfefa39ef ;  /* 0xfefa39ef00067882 */ /* 0x000fe20000000000 */
[----:B------:R-:W-:Y:S01]  /*00e0*/  IMAD.MOV.U32 R5, RZ, RZ, 0x3ff71547 ;  /* 0x3ff71547ff057424 */ /* 0x000fe200078e00ff */
[----:B------:R-:W-:Y:S01]  /*00f0*/  UMOV UR7, 0x3fe62e42 ;  /* 0x3fe62e4200077882 */ /* 0x000fe20000000000 */
[----:B------:R-:W-:Y:S04]  /*0100*/  BSSY.RECONVERGENT B0, `(.L_x_10) ;  /* 0x0000037000007945 */ /* 0x000fe80003800200 */
[----:B--2---:R-:W-:Y:S02]  /*0110*/  DFMA R4, R2, -R4, 6.75539944105574400000e+15 ;  /* 0x433800000204742b */ /* 0x004fe40000000804 */
[----:B------:R-:W-:-:S06]  /*0120*/  DADD R10, -RZ, -R2 ;  /* 0x00000000ff0a7229 */ /* 0x000fcc0000000902 */
[----:B------:R-:W-:-:S04]  /*0130*/  DADD R6, R4, -6.75539944105574400000e+15 ;  /* 0xc338000004067429 */ /* 0x000fc80000000000 */
[----:B------:R-:W-:-:S04]  /*0140*/  FSETP.GEU.AND P0, PT, |R11|, 4.1917929649353027344, PT ;  /* 0x4086232b0b00780b */ /* 0x000fc80003f0e200 */
[----:B------:R-:W-:Y:S01]  /*0150*/  DFMA R8, R6, -UR6, -R2 ;  /* 0x8000000606087c2b */ /* 0x000fe20008000802 */
[----:B------:R-:W-:Y:S01]  /*0160*/  UMOV UR6, 0x3b39803f ;  /* 0x3b39803f00067882 */ /* 0x000fe20000000000 */
[----:B------:R-:W-:-:S06]  /*0170*/  UMOV UR7, 0x3c7abc9e ;  /* 0x3c7abc9e00077882 */ /* 0x000fcc0000000000 */
[----:B------:R-:W-:Y:S01]  /*0180*/  DFMA R6, R6, -UR6, R8 ;  /* 0x8000000606067c2b */ /* 0x000fe20008000008 */
[----:B------:R-:W-:Y:S01]  /*0190*/  UMOV UR6, 0x69ce2bdf ;  /* 0x69ce2bdf00067882 */ /* 0x000fe20000000000 */
[----:B------:R-:W-:Y:S01]  /*01a0*/  IMAD.MOV.U32 R8, RZ, RZ, -0x35dec16 ;  /* 0xfca213eaff087424 */ /* 0x000fe200078e00ff */
[----:B------:R-:W-:Y:S01]  /*01b0*/  MOV R9, 0x3e928af3 ;  /* 0x3e928af300097802 */ /* 0x000fe20000000f00 */
[----:B------:R-:W-:-:S05]  /*01c0*/  UMOV UR7, 0x3e5ade15 ;  /* 0x3e5ade1500077882 */ /* 0x000fca0000000000 */
[----:B------:R-:W-:Y:S01]  /*01d0*/  DFMA R8, R6, UR6, R8 ;  /* 0x0000000606087c2b */ /* 0x000fe20008000008 */
[----:B------:R-:W-:Y:S01]  /*01e0*/  UMOV UR6, 0x62401315 ;  /* 0x6240131500067882 */ /* 0x000fe20000000000 */
[----:B------:R-:W-:-:S06]  /*01f0*/  UMOV UR7, 0x3ec71dee ;  /* 0x3ec71dee00077882 */ /* 0x000fcc0000000000 */
[----:B------:R-:W-:Y:S01]  /*0200*/  DFMA R8, R6, R8, UR6 ;  /* 0x0000000606087e2b */ /* 0x000fe20008000008 */
        /* <DEDUP_REMOVED lines=20> */
[----:B------:R-:W-:-:S08]  /*0350*/  DFMA R8, R6, R8, UR6 ;  /* 0x0000000606087e2b */ /* 0x000fd00008000008 */
[----:B------:R-:W-:-:S08]  /*0360*/  DFMA R8, R6, R8, 1 ;  /* 0x3ff000000608742b */ /* 0x000fd00000000008 */
[----:B------:R-:W-:-:S10]  /*0370*/  DFMA R8, R6, R8, 1 ;  /* 0x3ff000000608742b */ /* 0x000fd40000000008 */
[----:B------:R-:W-:Y:S02]  /*0380*/  IMAD R7, R4, 0x100000, R9 ;  /* 0x0010000004077824 */ /* 0x000fe400078e0209 */
[----:B------:R-:W-:Y:S01]  /*0390*/  IMAD.MOV.U32 R6, RZ, RZ, R8 ;  /* 0x000000ffff067224 */ /* 0x000fe200078e0008 */
[----:B------:R-:W-:Y:S06]  /*03a0*/  @!P0 BRA `(.L_x_11) ;  /* 0x0000000000308947 */ /* 0x000fec0003800000 */
[----:B------:R-:W-:Y:S01]  /*03b0*/  FSETP.GEU.AND P1, PT, |R11|, 4.2275390625, PT ;  /* 0x408748000b00780b */ /* 0x000fe20003f2e200 */
[C---:B------:R-:W-:Y:S02]  /*03c0*/  DADD R6, -R2.reuse, +INF ;  /* 0x7ff0000002067429 */ /* 0x040fe40000000100 */
[----:B------:R-:W-:-:S08]  /*03d0*/  DSETP.GT.AND P0, PT, R2, RZ, PT ;  /* 0x000000ff0200722a */ /* 0x000fd00003f04000 */
[----:B------:R-:W-:Y:S02]  /*03e0*/  FSEL R6, R6, RZ, !P0 ;  /* 0x000000ff06067208 */ /* 0x000fe40004000000 */
[----:B------:R-:W-:Y:S02]  /*03f0*/  @!P1 LEA.HI R5, R4, R4, RZ, 0x1 ;  /* 0x0000000404059211 */ /* 0x000fe400078f08ff */
[----:B------:R-:W-:Y:S02]  /*0400*/  FSEL R7, R7, RZ, !P0 ;  /* 0x000000ff07077208 */ /* 0x000fe40004000000 */
[----:B------:R-:W-:-:S04]  /*0410*/  @!P1 SHF.R.S32.HI R5, RZ, 0x1, R5 ;  /* 0x00000001ff059819 */ /* 0x000fc80000011405 */
[----:B------:R-:W-:Y:S01]  /*0420*/  @!P1 LEA R9, R5, R9, 0x14 ;  /* 0x0000000905099211 */ /* 0x000fe200078ea0ff */
[----:B------:R-:W-:-:S05]  /*0430*/  @!P1 IMAD.IADD R2, R4, 0x1, -R5 ;  /* 0x0000000104029824 */ /* 0x000fca00078e0a05 */
[----:B------:R-:W-:Y:S01]  /*0440*/  @!P1 LEA R3, R2, 0x3ff00000, 0x14 ;  /* 0x3ff0000002039811 */ /* 0x000fe200078ea0ff */
[----:B------:R-:W-:-:S06]  /*0450*/  @!P1 IMAD.MOV.U32 R2, RZ, RZ, RZ ;  /* 0x000000ffff029224 */ /* 0x000fcc00078e00ff */
[----:B------:R-:W-:-:S11]  /*0460*/  @!P1 DMUL R6, R8, R2 ;  /* 0x0000000208069228 */ /* 0x000fd60000000000 */
.L_x_11:
[----:B------:R-:W-:Y:S05]  /*0470*/  BSYNC.RECONVERGENT B0 ;  /* 0x0000000000007941 */ /* 0x000fea0003800200 */
.L_x_10:
[----:B------:R-:W-:Y:S01]  /*0480*/  DADD R8, R6, 1 ;  /* 0x3ff0000006087429 */ /* 0x000fe20000000000 */
[----:B------:R-:W-:Y:S05]  /*0490*/  BSSY.RECONVERGENT B0, `(.L_x_12) ;  /* 0x000000e000007945 */ /* 0x000fea0003800200 */
[----:B------:R-:W0:Y:S04]  /*04a0*/  MUFU.RCP64H R3, R9 ;  /* 0x0000000900037308 */ /* 0x000e280000001800 */
[----:B------:R-:W-:-:S05]  /*04b0*/  VIADD R2, R9, 0x300402 ;  /* 0x0030040209027836 */ /* 0x000fca0000000000 */
[----:B------:R-:W-:Y:S01]  /*04c0*/  FSETP.GEU.AND P0, PT, |R2|, 5.8789094863358348022e-39, PT ;  /* 0x004004020200780b */ /* 0x000fe20003f0e200 */
[----:B0-----:R-:W-:-:S08]  /*04d0*/  DFMA R4, -R8, R2, 1 ;  /* 0x3ff000000804742b */ /* 0x001fd00000000102 */
[----:B------:R-:W-:-:S08]  /*04e0*/  DFMA R4, R4, R4, R4 ;  /* 0x000000040404722b */ /* 0x000fd00000000004 */
[----:B------:R-:W-:-:S08]  /*04f0*/  DFMA R4, R2, R4, R2 ;  /* 0x000000040204722b */ /* 0x000fd00000000002 */
[----:B------:R-:W-:-:S08]  /*0500*/  DFMA R6, -R8, R4, 1 ;  /* 0x3ff000000806742b */ /* 0x000fd00000000104 */
[----:B------:R-:W-:Y:S01]  /*0510*/  DFMA R4, R4, R6, R4 ;  /* 0x000000060404722b */ /* 0x000fe20000000004 */
[----:B------:R-:W-:Y:S10]  /*0520*/  @P0 BRA `(.L_x_13) ;  /* 0x0000000000100947 */ /* 0x000ff40003800000 */
[----:B------:R-:W-:-:S05]  /*0530*/  LOP3.LUT R2, R9, 0x7fffffff, RZ, 0xc0, !PT ;  /* 0x7fffffff09027812 */ /* 0x000fca00078ec0ff */
[----:B------:R-:W-:Y:S01]  /*0540*/  VIADD R3, R2, 0xfff00000 ;  /* 0xfff0000002037836 */ /* 0x000fe20000000000 */
[----:B------:R-:W-:-:S07]  /*0550*/  MOV R2, 0x570 ;  /* 0x0000057000027802 */ /* 0x000fce0000000f00 */
[----:B------:R-:W-:Y:S05]  /*0560*/  CALL.REL.NOINC `($__internal_0_$__cuda_sm20_dblrcp_rn_slowpath_v3) ;  /* 0x0000000000147944 */ /* 0x000fea0003c00000 */
.L_x_13:
[----:B------:R-:W-:Y:S05]  /*0570*/  BSYNC.RECONVERGENT B0 ;  /* 0x0000000000007941 */ /* 0x000fea0003800200 */
.L_x_12:
[----:B------:R-:W0:Y:S02]  /*0580*/  LDC.64 R2, c[0x0][0x388] ;  /* 0x0000e200ff027b82 */ /* 0x000e240000000a00 */
[----:B0-----:R-:W-:-:S05]  /*0590*/  IMAD.WIDE.U32 R2, R0, 0x8, R2 ;  /* 0x0000000800027825 */ /* 0x001fca00078e0002 */
[----:B------:R-:W-:Y:S01]  /*05a0*/  STG.E.64 desc[UR4][R2.64], R4 ;  /* 0x0000000402007986 */ /* 0x000fe2000c101b04 */
[----:B------:R-:W-:Y:S05]  /*05b0*/  EXIT ;  /* 0x000000000000794d */ /* 0x000fea0003800000 */
        .weak           $__internal_0_$__cuda_sm20_dblrcp_rn_slowpath_v3
        .type           $__internal_0_$__cuda_sm20_dblrcp_rn_slowpath_v3,@function
        .size           $__internal_0_$__cuda_sm20_dblrcp_rn_slowpath_v3,(.L_x_27 - $__internal_0_$__cuda_sm20_dblrcp_rn_slowpath_v3)
$__internal_0_$__cuda_sm20_dblrcp_rn_slowpath_v3:
[----:B------:R-:W-:Y:S01]  /*05c0*/  MOV R4, R8 ;  /* 0x0000000800047202 */ /* 0x000fe20000000f00 */
[----:B------:R-:W-:Y:S01]  /*05d0*/  IMAD.MOV.U32 R5, RZ, RZ, R9 ;  /* 0x000000ffff057224 */ /* 0x000fe200078e0009 */
[----:B------:R-:W-:Y:S05]  /*05e0*/  BSSY.RECONVERGENT B1, `(.L_x_14) ;  /* 0x0000025000017945 */ /* 0x000fea0003800200 */
[----:B------:R-:W-:-:S14]  /*05f0*/  DSETP.GTU.AND P0, PT, |R4|, +INF , PT ;  /* 0x7ff000000400742a */ /* 0x000fdc0003f0c200 */
[----:B------:R-:W-:Y:S05]  /*0600*/  @P0 BRA `(.L_x_15) ;  /* 0x0000000000800947 */ /* 0x000fea0003800000 */
[----:B------:R-:W-:-:S05]  /*0610*/  LOP3.LUT R8, R9, 0x7fffffff, RZ, 0xc0, !PT ;  /* 0x7fffffff09087812 */ /* 0x000fca00078ec0ff */
[----:B------:R-:W-:-:S05]  /*0620*/  VIADD R6, R8, 0xffffffff ;  /* 0xffffffff08067836 */ /* 0x000fca0000000000 */
[----:B------:R-:W-:-:S13]  /*0630*/  ISETP.GE.U32.AND P0, PT, R6, 0x7fefffff, PT ;  /* 0x7fefffff0600780c */ /* 0x000fda0003f06070 */
[----:B------:R-:W-:Y:S01]  /*0640*/  @P0 LOP3.LUT R7, R5, 0x7ff00000, RZ, 0x3c, !PT ;  /* 0x7ff0000005070812 */ /* 0x000fe200078e3cff */
[----:B------:R-:W-:Y:S01]  /*0650*/  @P0 IMAD.MOV.U32 R6, RZ, RZ, RZ ;  /* 0x000000ffff060224 */ /* 0x000fe200078e00ff */
[----:B------:R-:W-:Y:S06]  /*0660*/  @P0 BRA `(.L_x_16) ;  /* 0x0000000000700947 */ /* 0x000fec0003800000 */
[----:B------:R-:W-:-:S13]  /*0670*/  ISETP.GE.U32.AND P0, PT, R8, 0x1000001, PT ;  /* 0x010000010800780c */ /* 0x000fda0003f06070 */
[----:B------:R-:W-:Y:S05]  /*0680*/  @!P0 BRA `(.L_x_17) ;  /* 0x0000000000388947 */ /* 0x000fea0003800000 */
[----:B------:R-:W-:Y:S01]  /*0690*/  IADD3 R7, PT, PT, R5, -0x3fe00000, RZ ;  /* 0xc020000005077810 */ /* 0x000fe20007ffe0ff */
[----:B------:R-:W-:Y:S02]  /*06a0*/  IMAD.MOV.U32 R6, RZ, RZ, R4 ;  /* 0x000000ffff067224 */ /* 0x000fe400078e0004 */
[----:B------:R-:W-:Y:S01]  /*06b0*/  IMAD.MOV.U32 R8, RZ, RZ, R3 ;  /* 0x000000ffff087224 */ /* 0x000fe200078e0003 */
[----:B------:R-:W0:Y:S05]  /*06c0*/  MUFU.RCP64H R9, R7 ;  /* 0x0000000700097308 */ /* 0x000e2a0000001800 */
[----:B0-----:R-:W-:-:S08]  /*06d0*/  DFMA R10, -R6, R8, 1 ;  /* 0x3ff00000060a742b */ /* 0x001fd00000000108 */
[----:B------:R-:W-:-:S08]  /*06e0*/  DFMA R10, R10, R10, R10 ;  /* 0x0000000a0a0a722b */ /* 0x000fd0000000000a */
[----:B------:R-:W-:-:S08]  /*06f0*/  DFMA R10, R8, R10, R8 ;  /* 0x0000000a080a722b */ /* 0x000fd00000000008 */
[----:B------:R-:W-:-:S08]  /*0700*/  DFMA R8, -R6, R10, 1 ;  /* 0x3ff000000608742b */ /* 0x000fd0000000010a */
[----:B------:R-:W-:-:S08]  /*0710*/  DFMA R8, R10, R8, R10 ;  /* 0x000000080a08722b */ /* 0x000fd0000000000a */
[----:B------:R-:W-:-:S08]  /*0720*/  DMUL R8, R8, 2.2250738585072013831e-308 ;  /* 0x0010000008087828 */ /* 0x000fd00000000000 */
[----:B------:R-:W-:-:S08]  /*0730*/  DFMA R4, -R4, R8, 1 ;  /* 0x3ff000000404742b */ /* 0x000fd00000000108 */
[----:B------:R-:W-:-:S08]  /*0740*/  DFMA R4, R4, R4, R4 ;  /* 0x000000040404722b */ /* 0x000fd00000000004 */
[----:B------:R-:W-:Y:S01]  /*0750*/  DFMA R6, R8, R4, R8 ;  /* 0x000000040806722b */ /* 0x000fe20000000008 */
[----:B------:R-:W-:Y:S10]  /*0760*/  BRA `(.L_x_16) ;  /* 0x0000000000307947 */ /* 0x000ff40003800000 */
.L_x_17:
[----:B------:R-:W-:Y:S01]  /*0770*/  DMUL R4, R4, 8.11296384146066816958e+31 ;  /* 0x4690000004047828 */ /* 0x000fe20000000000 */
[----:B------:R-:W-:-:S05]  /*0780*/  MOV R6, R3 ;  /* 0x0000000300067202 */ /* 0x000fca0000000f00 */
[----:B------:R-:W0:Y:S02]  /*0790*/  MUFU.RCP64H R7, R5 ;  /* 0x0000000500077308 */ /* 0x000e240000001800 */
[----:B0-----:R-:W-:-:S08]  /*07a0*/  DFMA R8, -R4, R6, 1 ;  /* 0x3ff000000408742b */ /* 0x001fd00000000106 */
[----:B------:R-:W-:-:S08]  /*07b0*/  DFMA R8, R8, R8, R8 ;  /* 0x000000080808722b */ /* 0x000fd00000000008 */
[----:B------:R-:W-:-:S08]  /*07c0*/  DFMA R8, R6, R8, R6 ;  /* 0x000000080608722b */ /* 0x000fd00000000006 */
[----:B------:R-:W-:-:S08]  /*07d0*/  DFMA R6, -R4, R8, 1 ;  /* 0x3ff000000406742b */ /* 0x000fd00000000108 */
[----:B------:R-:W-:-:S08]  /*07e0*/  DFMA R6, R8, R6, R8 ;  /* 0x000000060806722b */ /* 0x000fd00000000008 */
[----:B------:R-:W-:Y:S01]  /*07f0*/  DMUL R6, R6, 8.11296384146066816958e+31 ;  /* 0x4690000006067828 */ /* 0x000fe20000000000 */
[----:B------:R-:W-:Y:S10]  /*0800*/  BRA `(.L_x_16) ;  /* 0x0000000000087947 */ /* 0x000ff40003800000 */
.L_x_15:
[----:B------:R-:W-:Y:S01]  /*0810*/  LOP3.LUT R7, R5, 0x80000, RZ, 0xfc, !PT ;  /* 0x0008000005077812 */ /* 0x000fe200078efcff */
[----:B------:R-:W-:-:S07]  /*0820*/  IMAD.MOV.U32 R6, RZ, RZ, R4 ;  /* 0x000000ffff067224 */ /* 0x000fce00078e0004 */
.L_x_16:
[----:B------:R-:W-:Y:S05]  /*0830*/  BSYNC.RECONVERGENT B1 ;  /* 0x0000000000017941 */ /* 0x000fea0003800200 */
.L_x_14:
[----:B------:R-:W-:Y:S01]  /*0840*/  IMAD.MOV.U32 R3, RZ, RZ, 0x0 ;  /* 0x00000000ff037424 */ /* 0x000fe200078e00ff */
[----:B------:R-:W-:Y:S01]  /*0850*/  MOV R5, R7 ;  /* 0x0000000700057202 */ /* 0x000fe20000000f00 */
[----:B------:R-:W-:Y:S02]  /*0860*/  IMAD.MOV.U32 R4, RZ, RZ, R6 ;  /* 0x000000ffff047224 */ /* 0x000fe400078e0006 */
[----:B------:R-:W-:Y:S05]  /*0870*/  RET.REL.NODEC R2 `(_ZN5cntns13logsig_kernelEPKdPdi) ;  /* 0xfffffff402e07950 */ /* 0x000fea0003c3ffff */
.L_x_18:
        /* <DEDUP_REMOVED lines=16> */
.L_x_27:


//--------------------- .text._ZN5cntns20outer_product_kernelEPKdS1_Pdjj --------------------------
	.section	.text._ZN5cntns20outer_product_kernelEPKdS1_Pdjj,"ax",@progbits
	.align	128
        .global         _ZN5cntns20outer_product_kernelEPKdS1_Pdjj
        .type           _ZN5cntns20outer_product_kernelEPKdS1_Pdjj,@function
        .size           _ZN5cntns20outer_product_kernelEPKdS1_Pdjj,(.L_x_31 - _ZN5cntns20outer_product_kernelEPKdS1_Pdjj)
        .other          _ZN5cntns20outer_product_kernelEPKdS1_Pdjj,@"STO_CUDA_ENTRY STV_DEFAULT"
_ZN5cntns20outer_product_kernelEPKdS1_Pdjj:
.text._ZN5cntns20outer_product_kernelEPKdS1_Pdjj:
[----:B------:R-:W-:Y:S01]  /*0000*/  LDC R1, c[0x0][0x37c] ;  /* 0x0000df00ff017b82 */ /* 0x000fe20000000800 */
[----:B------:R-:W0:Y:S07]  /*0010*/  S2R R3, SR_TID.X ;  /* 0x0000000000037919 */ /* 0x000e2e0000002100 */
[----:B------:R-:W1:Y:S01]  /*0020*/  LDC R7, c[0x0][0x364] ;  /* 0x0000d900ff077b82 */ /* 0x000e620000000800 */
[----:B------:R-:W2:Y:S01]  /*0030*/  LDCU.64 UR6, c[0x0][0x398] ;  /* 0x00007300ff0677ac */ /* 0x000ea20008000a00 */
[----:B------:R-:W1:Y:S06]  /*0040*/  S2R R2, SR_TID.Y ;  /* 0x0000000000027919 */ /* 0x000e6c0000002200 */
[----:B------:R-:W0:Y:S08]  /*0050*/  S2UR UR5, SR_CTAID.X ;  /* 0x00000000000579c3 */ /* 0x000e300000002500 */
[----:B------:R-:W0:Y:S08]  /*0060*/  LDC R0, c[0x0][0x360] ;  /* 0x0000d800ff007b82 */ /* 0x000e300000000800 */
[----:B------:R-:W1:Y:S01]  /*0070*/  S2UR UR4, SR_CTAID.Y ;  /* 0x00000000000479c3 */ /* 0x000e620000002600 */
[----:B0-----:R-:W-:-:S05]  /*0080*/  IMAD R0, R0, UR5, R3 ;  /* 0x0000000500007c24 */ /* 0x001fca000f8e0203 */
[----:B--2---:R-:W-:Y:S01]  /*0090*/  ISETP.GE.U32.AND P0, PT, R0, UR7, PT ;  /* 0x0000000700007c0c */ /* 0x004fe2000bf06070 */
[----:B-1----:R-:W-:-:S05]  /*00a0*/  IMAD R7, R7, UR4, R2 ;  /* 0x0000000407077c24 */ /* 0x002fca000f8e0202 */
[----:B------:R-:W-:-:S13]  /*00b0*/  ISETP.GE.U32.OR P0, PT, R7, UR6, P0 ;  /* 0x0000000607007c0c */ /* 0x000fda0008706470 */
[----:B------:R-:W-:Y:S05]  /*00c0*/  @P0 EXIT ;  /* 0x000000000000094d */ /* 0x000fea0003800000 */
[----:B------:R-:W0:Y:S01]  /*00d0*/  LDC.64 R2, c[0x0][0x380] ;  /* 0x0000e000ff027b82 */ /* 0x000e220000000a00 */
[----:B------:R-:W1:Y:S07]  /*00e0*/  LDCU.64 UR4, c[0x0][0x358] ;  /* 0x00006b00ff0477ac */ /* 0x000e6e0008000a00 */
[----:B------:R-:W2:Y:S08]  /*00f0*/  LDC.64 R4, c[0x0][0x388] ;  /* 0x0000e200ff047b82 */ /* 0x000eb00000000a00 */
[----:B------:R-:W3:Y:S01]  /*0100*/  LDC.64 R8, c[0x0][0x390] ;  /* 0x0000e400ff087b82 */ /* 0x000ee20000000a00 */
[----:B0-----:R-:W-:-:S06]  /*0110*/  IMAD.WIDE.U32 R2, R7, 0x8, R2 ;  /* 0x0000000807027825 */ /* 0x001fcc00078e0002 */
[----:B-1----:R-:W4:Y:S01]  /*0120*/  LDG.E.64 R2, desc[UR4][R2.64] ;  /* 0x0000000402027981 */ /* 0x002f22000c1e1b00 */
[----:B--2---:R-:W-:-:S06]  /*0130*/  IMAD.WIDE.U32 R4, R0, 0x8, R4 ;  /* 0x0000000800047825 */ /* 0x004fcc00078e0004 */
[----:B------:R-:W4:Y:S01]  /*0140*/  LDG.E.64 R4, desc[UR4][R4.64] ;  /* 0x0000000404047981 */ /* 0x000f22000c1e1b00 */
[----:B------:R-:W-:-:S04]  /*0150*/  IMAD R11, R0, UR6, R7 ;  /* 0x00000006000b7c24 */ /* 0x000fc8000f8e0207 */
[----:B---3--:R-:W-:Y:S01]  /*0160*/  IMAD.WIDE.U32 R8, R11, 0x8, R8 ;  /* 0x000000080b087825 */ /* 0x008fe200078e0008 */
[----:B----4-:R-:W-:-:S07]  /*0170*/  DMUL R6, R2, R4 ;  /* 0x0000000402067228 */ /* 0x010fce0000000000 */
[----:B------:R-:W-:Y:S01]  /*0180*/  STG.E.64 desc[UR4][R8.64], R6 ;  /* 0x0000000608007986 */ /* 0x000fe2000c101b04 */
[----:B------:R-:W-:Y:S05]  /*0190*/  EXIT ;  /* 0x000000000000794d */ /* 0x000fea0003800000 */
.L_x_19:
        /* <DEDUP_REMOVED lines=14> */
.L_x_31:


//--------------------- .text._ZN5cntns20vector_scalar_kernelEPKddPdi --------------------------
	.section	.text._ZN5cntns20vector_scalar_kernelEPKddPdi,"ax",@progbits
	.align	128
        .global         _ZN5cntns20vector_scalar_kernelEPKddPdi
        .type           _ZN5cntns20vector_scalar_kernelEPKddPdi,@function
        .size           _ZN5cntns20vector_scalar_kernelEPKddPdi,(.L_x_32 - _ZN5cntns20vector_scalar_kernelEPKddPdi)
        .other          _ZN5cntns20vector_scalar_kernelEPKddPdi,@"STO_CUDA_ENTRY STV_DEFAULT"
_ZN5cntns20vector_scalar_kernelEPKddPdi:
.text._ZN5cntns20vector_scalar_kernelEPKddPdi:
        /* <DEDUP_REMOVED lines=10> */
[----:B------:R-:W2:Y:S08]  /*00a0*/  LDC.64 R4, c[0x0][0x388] ;  /* 0x0000e200ff047b82 */ /* 0x000eb00000000a00 */
[----:B------:R-:W3:Y:S01]  /*00b0*/  LDC.64 R6, c[0x0][0x390] ;  /* 0x0000e400ff067b82 */ /* 0x000ee20000000a00 */
[----:B0-----:R-:W-:-:S06]  /*00c0*/  IMAD.WIDE.U32 R2, R9, 0x8, R2 ;  /* 0x0000000809027825 */ /* 0x001fcc00078e0002 */
[----:B-1----:R-:W2:Y:S01]  /*00d0*/  LDG.E.64 R2, desc[UR4][R2.64] ;  /* 0x0000000402027981 */ /* 0x002ea2000c1e1b00 */
[----:B---3--:R-:W-:Y:S01]  /*00e0*/  IMAD.WIDE.U32 R6, R9, 0x8, R6 ;  /* 0x0000000809067825 */ /* 0x008fe200078e0006 */
[----:B--2---:R-:W-:-:S07]  /*00f0*/  DMUL R4, R2, R4 ;  /* 0x0000000402047228 */ /* 0x004fce0000000000 */
[----:B------:R-:W-:Y:S01]  /*0100*/  STG.E.64 desc[UR4][R6.64], R4 ;  /* 0x0000000406007986 */ /* 0x000fe2000c101b04 */
[----:B------:R-:W-:Y:S05]  /*0110*/  EXIT ;  /* 0x000000000000794d */ /* 0x000fea0003800000 */
.L_x_20:
        /* <DEDUP_REMOVED lines=14> */
.L_x_32:


//--------------------- .text._ZN5cntns17vector_mul_kernelEPKdS1_Pdi --------------------------
	.section	.text._ZN5cntns17vector_mul_kernelEPKdS1_Pdi,"ax",@progbits
	.align	128
        .global         _ZN5cntns17vector_mul_kernelEPKdS1_Pdi
        .type           _ZN5cntns17vector_mul_kernelEPKdS1_Pdi,@function
        .size           _ZN5cntns17vector_mul_kernelEPKdS1_Pdi,(.L_x_33 - _ZN5cntns17vector_mul_kernelEPKdS1_Pdi)
        .other          _ZN5cntns17vector_mul_kernelEPKdS1_Pdi,@"STO_CUDA_ENTRY STV_DEFAULT"
_ZN5cntns17vector_mul_kernelEPKdS1_Pdi:
.text._ZN5cntns17vector_mul_kernelEPKdS1_Pdi:
        /* <DEDUP_REMOVED lines=16> */
[----:B---3--:R-:W-:Y:S01]  /*0100*/  IMAD.WIDE.U32 R8, R11, 0x8, R8 ;  /* 0x000000080b087825 */ /* 0x008fe200078e0008 */
[----:B----4-:R-:W-:-:S07]  /*0110*/  DMUL R6, R2, R4 ;  /* 0x0000000402067228 */ /* 0x010fce0000000000 */
[----:B------:R-:W-:Y:S01]  /*0120*/  STG.E.64 desc[UR4][R8.64], R6 ;  /* 0x0000000608007986 */ /* 0x000fe2000c101b04 */
[----:B------:R-:W-:Y:S05]  /*0130*/  EXIT ;  /* 0x000000000000794d */ /* 0x000fea0003800000 */
.L_x_21:
        /* <DEDUP_REMOVED lines=12> */
.L_x_33:


//--------------------- .text._ZN5cntns17vector_sub_kernelEPKdS1_Pdi --------------------------
	.section	.text._ZN5cntns17vector_sub_kernelEPKdS1_Pdi,"ax",@progbits
	.align	128
        .global         _ZN5cntns17vector_sub_kernelEPKdS1_Pdi
        .type           _ZN5cntns17vector_sub_kernelEPKdS1_Pdi,@function
        .size           _ZN5cntns17vector_sub_kernelEPKdS1_Pdi,(.L_x_34 - _ZN5cntns17vector_sub_kernelEPKdS1_Pdi)
        .other          _ZN5cntns17vector_sub_kernelEPKdS1_Pdi,@"STO_CUDA_ENTRY STV_DEFAULT"
_ZN5cntns17vector_sub_kernelEPKdS1_Pdi:
.text._ZN5cntns17vector_sub_kernelEPKdS1_Pdi:
        /* <DEDUP_REMOVED lines=17> */
[----:B----4-:R-:W-:-:S07]  /*0110*/  DADD R6, R2, -R4 ;  /* 0x0000000002067229 */ /* 0x010fce0000000804 */
[----:B------:R-:W-:Y:S01]  /*0120*/  STG.E.64 desc[UR4][R8.64], R6 ;  /* 0x0000000608007986 */ /* 0x000fe2000c101b04 */
[----:B------:R-:W-:Y:S05]  /*0130*/  EXIT ;  /* 0x000000000000794d */ /* 0x000fea0003800000 */
.L_x_22:
        /* <DEDUP_REMOVED lines=12> */
.L_x_34:


//--------------------- .text._ZN5cntns17vector_add_kernelEPKdS1_Pdi --------------------------
	.section	.text._ZN5cntns17vector_add_kernelEPKdS1_Pdi,"ax",@progbits
	.align	128
        .global         _ZN5cntns17vector_add_kernelEPKdS1_Pdi
        .type           _ZN5cntns17vector_add_kernelEPKdS1_Pdi,@function
        .size           _ZN5cntns17vector_add_kernelEPKdS1_Pdi,(.L_x_35 - _ZN5cntns17vector_add_kernelEPKdS1_Pdi)
        .other          _ZN5cntns17vector_add_kernelEPKdS1_Pdi,@"STO_CUDA_ENTRY STV_DEFAULT"
_ZN5cntns17vector_add_kernelEPKdS1_Pdi:
.text._ZN5cntns17vector_add_kernelEPKdS1_Pdi:
        /* <DEDUP_REMOVED lines=17> */
[----:B----4-:R-:W-:-:S07]  /*0110*/  DADD R6, R2, R4 ;  /* 0x0000000002067229 */ /* 0x010fce0000000004 */
[----:B------:R-:W-:Y:S01]  /*0120*/  STG.E.64 desc[UR4][R8.64], R6 ;  /* 0x0000000608007986 */ /* 0x000fe2000c101b04 */
[----:B------:R-:W-:Y:S05]  /*0130*/  EXIT ;  /* 0x000000000000794d */ /* 0x000fea0003800000 */
.L_x_23:
        /* <DEDUP_REMOVED lines=12> */
.L_x_35:


//--------------------- .text._ZN5cntns19vector_reset_kernelEPdi --------------------------
	.section	.text._ZN5cntns19vector_reset_kernelEPdi,"ax",@progbits
	.align	128
        .global         _ZN5cntns19vector_reset_kernelEPdi
        .type           _ZN5cntns19vector_reset_kernelEPdi,@function
        .size           _ZN5cntns19vector_reset_kernelEPdi,(.L_x_36 - _ZN5cntns19vector_reset_kernelEPdi)
        .other          _ZN5cntns19vector_reset_kernelEPdi,@"STO_CUDA_ENTRY STV_DEFAULT"
_ZN5cntns19vector_reset_kernelEPdi:
.text._ZN5cntns19vector_reset_kernelEPdi:
        /* <DEDUP_REMOVED lines=10> */
[----:B0-----:R-:W-:-:S05]  /*00a0*/  IMAD.WIDE.U32 R2, R5, 0x8, R2 ;  /* 0x0000000805027825 */ /* 0x001fca00078e0002 */
[----:B-1----:R-:W-:Y:S01]  /*00b0*/  STG.E.64 desc[UR4][R2.64], RZ ;  /* 0x000000ff02007986 */ /* 0x002fe2000c101b04 */
[----:B------:R-:W-:Y:S05]  /*00c0*/  EXIT ;  /* 0x000000000000794d */ /* 0x000fea0003800000 */
.L_x_24:
        /* <DEDUP_REMOVED lines=11> */
.L_x_36:


//--------------------- .text._ZN5cntns18vector_fill_kernelEPddi --------------------------
	.section	.text._ZN5cntns18vector_fill_kernelEPddi,"ax",@progbits
	.align	128
        .global         _ZN5cntns18vector_fill_kernelEPddi
        .type           _ZN5cntns18vector_fill_kernelEPddi,@function
        .size           _ZN5cntns18vector_fill_kernelEPddi,(.L_x_37 - _ZN5cntns18vector_fill_kernelEPddi)
        .other          _ZN5cntns18vector_fill_kernelEPddi,@"STO_CUDA_ENTRY STV_DEFAULT"
_ZN5cntns18vector_fill_kernelEPddi:
.text._ZN5cntns18vector_fill_kernelEPddi:
        /* <DEDUP_REMOVED lines=10> */
[----:B------:R-:W1:Y:S01]  /*00a0*/  LDC.64 R4, c[0x0][0x388] ;  /* 0x0000e200ff047b82 */ /* 0x000e620000000a00 */
[----:B0-----:R-:W-:-:S05]  /*00b0*/  IMAD.WIDE.U32 R2, R7, 0x8, R2 ;  /* 0x0000000807027825 */ /* 0x001fca00078e0002 */
[----:B-1----:R-:W-:Y:S01]  /*00c0*/  STG.E.64 desc[UR4][R2.64], R4 ;  /* 0x0000000402007986 */ /* 0x002fe2000c101b04 */
[----:B------:R-:W-:Y:S05]  /*00d0*/  EXIT ;  /* 0x000000000000794d */ /* 0x000fea0003800000 */
.L_x_25:
        /* <DEDUP_REMOVED lines=10> */
.L_x_37:


//--------------------- .text._ZN5cntns23vector_randomize_kernelEPdddi --------------------------
	.section	.text._ZN5cntns23vector_randomize_kernelEPdddi,"ax",@progbits
	.align	128
        .global         _ZN5cntns23vector_randomize_kernelEPdddi
        .type           _ZN5cntns23vector_randomize_kernelEPdddi,@function
        .size           _ZN5cntns23vector_randomize_kernelEPdddi,(.L_x_38 - _ZN5cntns23vector_randomize_kernelEPdddi)
        .other          _ZN5cntns23vector_randomize_kernelEPdddi,@"STO_CUDA_ENTRY STV_DEFAULT"
_ZN5cntns23vector_randomize_kernelEPdddi:
.text._ZN5cntns23vector_randomize_kernelEPdddi:
[----:B------:R-:W-:Y:S01]  /*0000*/  LDC R1, c[0x0][0x37c] ;  /* 0x0000df00ff017b82 */ /* 0x000fe20000000800 */
[----:B------:R-:W0:Y:S07]  /*0010*/  S2R R3, SR_TID.X ;  /* 0x0000000000037919 */ /* 0x000e2e0000002100 */
[----:B------:R-:W0:Y:S08]  /*0020*/  S2UR UR4, SR_CTAID.X ;  /* 0x00000000000479c3 */ /* 0x000e300000002500 */
[----:B------:R-:W0:Y:S02]  /*0030*/  LDC R0, c[0x0][0x360] ;  /* 0x0000d800ff007b82 */ /* 0x000e240000000800 */
[----:B0-----:R-:W-:Y:S01]  /*0040*/  IMAD R0, R0, UR4, R3 ;  /* 0x0000000400007c24 */ /* 0x001fe2000f8e0203 */
[----:B------:R-:W-:Y:S01]  /*0050*/  CS2R R2, SR_CLOCKLO ;  /* 0x0000000000027805 */ /* 0x000fe20000015000 */
[----:B------:R-:W0:Y:S03]  /*0060*/  LDCU UR4, c[0x0][0x398] ;  /* 0x00007300ff0477ac */ /* 0x000e260008000800 */
[----:B0-----:R-:W-:-:S13]  /*0070*/  ISETP.GE.U32.AND P0, PT, R0, UR4, PT ;  /* 0x0000000400007c0c */ /* 0x001fda000bf06070 */
[----:B------:R-:W-:Y:S05]  /*0080*/  @P0 EXIT ;  /* 0x000000000000094d */ /* 0x000fea0003800000 */
[----:B------:R-:W-:Y:S01]  /*0090*/  IADD3 R2, P0, PT, R0, R2, RZ ;  /* 0x0000000200027210 */ /* 0x000fe20007f1e0ff */
[----:B------:R-:W0:Y:S01]  /*00a0*/  LDCU.64 UR6, c[0x0][0x390] ;  /* 0x00007200ff0677ac */ /* 0x000e220008000a00 */
[----:B------:R-:W-:Y:S01]  /*00b0*/  IMAD.MOV.U32 R10, RZ, RZ, 0x2f800000 ;  /* 0x2f800000ff0a7424 */ /* 0x000fe200078e00ff */
[----:B------:R-:W1:Y:S01]  /*00c0*/  LDC.64 R8, c[0x0][0x380] ;  /* 0x0000e000ff087b82 */ /* 0x000e620000000a00 */
[----:B------:R-:W-:Y:S01]  /*00d0*/  LOP3.LUT R2, R2, 0xaad26b49, RZ, 0x3c, !PT ;  /* 0xaad26b4902027812 */ /* 0x000fe200078e3cff */
[----:B------:R-:W2:Y:S04]  /*00e0*/  LDCU.64 UR4, c[0x0][0x358] ;  /* 0x00006b00ff0477ac */ /* 0x000ea80008000a00 */
[----:B------:R-:W-:-:S04]  /*00f0*/  IMAD R5, R2, 0x4182bed5, RZ ;  /* 0x4182bed502057824 */ /* 0x000fc800078e02ff */
[C---:B------:R-:W-:Y:S02]  /*0100*/  VIADD R4, R5.reuse, 0x75bcd15 ;  /* 0x075bcd1505047836 */ /* 0x040fe40000000000 */
[----:B------:R-:W-:-:S03]  /*0110*/  VIADD R2, R5, 0x583f19 ;  /* 0x00583f1905027836 */ /* 0x000fc60000000000 */
[----:B------:R-:W-:-:S04]  /*0120*/  SHF.R.U32.HI R7, RZ, 0x2, R4 ;  /* 0x00000002ff077819 */ /* 0x000fc80000011604 */
[----:B------:R-:W-:Y:S01]  /*0130*/  LOP3.LUT R7, R7, R4, RZ, 0x3c, !PT ;  /* 0x0000000407077212 */ /* 0x000fe200078e3cff */
[----:B------:R-:W-:Y:S02]  /*0140*/  IMAD.X R4, RZ, RZ, R3, P0 ;  /* 0x000000ffff047224 */ /* 0x000fe400000e0603 */
[----:B------:R-:W-:Y:S02]  /*0150*/  IMAD.SHL.U32 R3, R2, 0x10, RZ ;  /* 0x0000001002037824 */ /* 0x000fe400078e00ff */
[----:B------:R-:W-:Y:S01]  /*0160*/  IMAD.SHL.U32 R6, R7, 0x2, RZ ;  /* 0x0000000207067824 */ /* 0x000fe200078e00ff */
[----:B------:R-:W-:-:S04]  /*0170*/  LOP3.LUT R4, R4, 0xf7dcefdd, RZ, 0x3c, !PT ;  /* 0xf7dcefdd04047812 */ /* 0x000fc800078e3cff */
[----:B------:R-:W-:Y:S01]  /*0180*/  LOP3.LUT R6, R2, R3, R6, 0x96, !PT ;  /* 0x0000000302067212 */ /* 0x000fe200078e9606 */
[----:B------:R-:W-:Y:S01]  /*0190*/  IMAD R5, R4, -0x658354e5, R5 ;  /* 0x9a7cab1b04057824 */ /* 0x000fe200078e0205 */
[----:B------:R-:W0:Y:S02]  /*01a0*/  LDC.64 R2, c[0x0][0x388] ;  /* 0x0000e200ff027b82 */ /* 0x000e240000000a00 */
[----:B------:R-:W-:-:S04]  /*01b0*/  LOP3.LUT R6, R6, R7, RZ, 0x3c, !PT ;  /* 0x0000000706067212 */ /* 0x000fc800078e3cff */
[----:B------:R-:W-:-:S04]  /*01c0*/  IADD3 R5, PT, PT, R5, 0x6a788e, R6 ;  /* 0x006a788e05057810 */ /* 0x000fc80007ffe006 */
[----:B------:R-:W-:-:S05]  /*01d0*/  I2FP.F32.U32 R5, R5 ;  /* 0x0000000500057245 */ /* 0x000fca0000201000 */
[----:B------:R-:W-:-:S04]  /*01e0*/  FFMA R10, R5, R10, 1.1641532182693481445e-10 ;  /* 0x2f000000050a7423 */ /* 0x000fc8000000000a */
[----:B------:R-:W3:Y:S01]  /*01f0*/  F2F.F64.F32 R4, R10 ;  /* 0x0000000a00047310 */ /* 0x000ee20000201800 */
[----:B0-----:R-:W-:-:S08]  /*0200*/  DADD R6, -R2, UR6 ;  /* 0x0000000602067e29 */ /* 0x001fd00008000100 */
[----:B---3--:R-:W-:Y:S01]  /*0210*/  DFMA R4, R4, R6, R2 ;  /* 0x000000060404722b */ /* 0x008fe20000000002 */
[----:B-1----:R-:W-:-:S06]  /*0220*/  IMAD.WIDE.U32 R2, R0, 0x8, R8 ;  /* 0x0000000800027825 */ /* 0x002fcc00078e0008 */
[----:B--2---:R-:W-:Y:S01]  /*0230*/  STG.E.64 desc[UR4][R2.64], R4 ;  /* 0x0000000402007986 */ /* 0x004fe2000c101b04 */
[----:B------:R-:W-:Y:S05]  /*0240*/  EXIT ;  /* 0x000000000000794d */ /* 0x000fea0003800000 */
.L_x_26:
        /* <DEDUP_REMOVED lines=11> */
.L_x_38:


//--------------------- .nv.global.init           --------------------------
	.section	.nv.global.init,"aw",@progbits
	.align	4
.nv.global.init:
	.type		mrg32k3aM1SubSeq,@object
	.size		mrg32k3aM1SubSeq,(mrg32k3aM2SubSeq - mrg32k3aM1SubSeq)
mrg32k3aM1SubSeq:
        /*0000*/ 	.byte	0x0b, 0xcc, 0xee, 0x04, 0x73, 0x29, 0x8b, 0x6f, 0xf6, 0x53, 0x03, 0xf6, 0x23, 0xf6, 0xea, 0xda
        /* <DEDUP_REMOVED lines=125> */
	.type		mrg32k3aM2SubSeq,@object
	.size		mrg32k3aM2SubSeq,(mrg32k3aM1 - mrg32k3aM2SubSeq)
mrg32k3aM2SubSeq:
        /* <DEDUP_REMOVED lines=126> */
	.type		mrg32k3aM1,@object
	.size		mrg32k3aM1,(mrg32k3aM1Seq - mrg32k3aM1)
mrg32k3aM1:
        /* <DEDUP_REMOVED lines=144> */
	.type		mrg32k3aM1Seq,@object
	.size		mrg32k3aM1Seq,(mrg32k3aM2 - mrg32k3aM1Seq)
mrg32k3aM1Seq:
        /* <DEDUP_REMOVED lines=144> */
	.type		mrg32k3aM2,@object
	.size		mrg32k3aM2,(mrg32k3aM2Seq - mrg32k3aM2)
mrg32k3aM2:
        /* <DEDUP_REMOVED lines=144> */
	.type		mrg32k3aM2Seq,@object
	.size		mrg32k3aM2Seq,(precalc_xorwow_matrix - mrg32k3aM2Seq)
mrg32k3aM2Seq:
        /* <DEDUP_REMOVED lines=144> */
	.type		precalc_xorwow_matrix,@object
	.size		precalc_xorwow_matrix,(precalc_xorwow_offset_matrix - precalc_xorwow_matrix)
precalc_xorwow_matrix:
        /* <DEDUP_REMOVED lines=6400> */
	.type		precalc_xorwow_offset_matrix,@object
	.size		precalc_xorwow_offset_matrix,(.L_1 - precalc_xorwow_offset_matrix)
precalc_xorwow_offset_matrix:
        /* <DEDUP_REMOVED lines=6400> */
.L_1:


//--------------------- .nv.shared._ZN5cntns21quadratic_cost_kernelEPKdS1_Pdi --------------------------
	.section	.nv.shared._ZN5cntns21quadratic_cost_kernelEPKdS1_Pdi,"aw",@nobits
	.sectionflags	@""
	.align	8
.nv.shared._ZN5cntns21quadratic_cost_kernelEPKdS1_Pdi:
	.zero		3072


//--------------------- .nv.shared.reserved.0     --------------------------
	.section	.nv.shared.reserved.0,"aw",@nobits
	.weak		__nv_reservedSMEM_offset_0_alias
	.size		__nv_reservedSMEM_offset_0_alias, 0, 64
	.other		__nv_reservedSMEM_offset_0_alias,@"STO_CUDA_RESERVED_SHARED STV_DEFAULT"
__nv_reservedSMEM_offset_0_alias:
	.zero		0
	.zero		64


//--------------------- .nv.constant0._ZN5cntns21quadratic_cost_kernelEPKdS1_Pdi --------------------------
	.section	.nv.constant0._ZN5cntns21quadratic_cost_kernelEPKdS1_Pdi,"a",@progbits
	.sectionflags	@""
	.align	4
.nv.constant0._ZN5cntns21quadratic_cost_kernelEPKdS1_Pdi:
	.zero		924


//--------------------- .nv.constant0._ZN5cntns24logsig_derivative_kernelEPKdPdi --------------------------
	.section	.nv.constant0._ZN5cntns24logsig_derivative_kernelEPKdPdi,"a",@progbits
	.sectionflags	@""
	.align	4
.nv.constant0._ZN5cntns24logsig_derivative_kernelEPKdPdi:
	.zero		916


//--------------------- .nv.constant0._ZN5cntns13logsig_kernelEPKdPdi --------------------------
	.section	.nv.constant0._ZN5cntns13logsig_kernelEPKdPdi,"a",@progbits
	.sectionflags	@""
	.align	4
.nv.constant0._ZN5cntns13logsig_kernelEPKdPdi:
	.zero		916


//--------------------- .nv.constant0._ZN5cntns20outer_product_kernelEPKdS1_Pdjj --------------------------
	.section	.nv.constant0._ZN5cntns20outer_product_kernelEPKdS1_Pdjj,"a",@progbits
	.sectionflags	@""
	.align	4
.nv.constant0._ZN5cntns20outer_product_kernelEPKdS1_Pdjj:
	.zero		928


//--------------------- .nv.constant0._ZN5cntns20vector_scalar_kernelEPKddPdi --------------------------
	.section	.nv.constant0._ZN5cntns20vector_scalar_kernelEPKddPdi,"a",@progbits
	.sectionflags	@""
	.align	4
.nv.constant0._ZN5cntns20vector_scalar_kernelEPKddPdi:
	.zero		924


//--------------------- .nv.constant0._ZN5cntns17vector_mul_kernelEPKdS1_Pdi --------------------------
	.section	.nv.constant0._ZN5cntns17vector_mul_kernelEPKdS1_Pdi,"a",@progbits
	.sectionflags	@""
	.align	4
.nv.constant0._ZN5cntns17vector_mul_kernelEPKdS1_Pdi:
	.zero		924


//--------------------- .nv.constant0._ZN5cntns17vector_sub_kernelEPKdS1_Pdi --------------------------
	.section	.nv.constant0._ZN5cntns17vector_sub_kernelEPKdS1_Pdi,"a",@progbits
	.sectionflags	@""
	.align	4
.nv.constant0._ZN5cntns17vector_sub_kernelEPKdS1_Pdi:
	.zero		924


//--------------------- .nv.constant0._ZN5cntns17vector_add_kernelEPKdS1_Pdi --------------------------
	.section	.nv.constant0._ZN5cntns17vector_add_kernelEPKdS1_Pdi,"a",@progbits
	.sectionflags	@""
	.align	4
.nv.constant0._ZN5cntns17vector_add_kernelEPKdS1_Pdi:
	.zero		924


//--------------------- .nv.constant0._ZN5cntns19vector_reset_kernelEPdi --------------------------
	.section	.nv.constant0._ZN5cntns19vector_reset_kernelEPdi,"a",@progbits
	.sectionflags	@""
	.align	4
.nv.constant0._ZN5cntns19vector_reset_kernelEPdi:
	.zero		908


//--------------------- .nv.constant0._ZN5cntns18vector_fill_kernelEPddi --------------------------
	.section	.nv.constant0._ZN5cntns18vector_fill_kernelEPddi,"a",@progbits
	.sectionflags	@""
	.align	4
.nv.constant0._ZN5cntns18vector_fill_kernelEPddi:
	.zero		916


//--------------------- .nv.constant0._ZN5cntns23vector_randomize_kernelEPdddi --------------------------
	.section	.nv.constant0._ZN5cntns23vector_randomize_kernelEPdddi,"a",@progbits
	.sectionflags	@""
	.align	4
.nv.constant0._ZN5cntns23vector_randomize_kernelEPdddi:
	.zero		924


//--------------------- SYMBOLS --------------------------

	.type		.nv.reservedSmem.offset0,@object
	.size		.nv.reservedSmem.offset0,0x4
	.type		.nv.reservedSmem.cap,@object
	.size		.nv.reservedSmem.cap,0x4
